//
// Generated by NVIDIA NVVM Compiler
//
// Compiler Build ID: CL-36424714
// Cuda compilation tools, release 13.0, V13.0.88
// Based on NVVM 20.0.0
//

.version 9.0
.target sm_100
.address_size 64

	// .globl	_Z12matmulKernelPfS_S_i
// _ZZ12matmulKernelPfS_S_iE4Asub has been demoted
// _ZZ12matmulKernelPfS_S_iE4Bsub has been demoted

.visible .entry _Z12matmulKernelPfS_S_i(
	.param .u64 .ptr .align 1 _Z12matmulKernelPfS_S_i_param_0,
	.param .u64 .ptr .align 1 _Z12matmulKernelPfS_S_i_param_1,
	.param .u64 .ptr .align 1 _Z12matmulKernelPfS_S_i_param_2,
	.param .u32 _Z12matmulKernelPfS_S_i_param_3
)
{
	.reg .pred 	%p<8>;
	.reg .b32 	%r<101>;
	.reg .b32 	%f<368>;
	.reg .b64 	%rd<48>;
	// demoted variable
	.shared .align 4 .b8 _ZZ12matmulKernelPfS_S_iE4Asub[1024];
	// demoted variable
	.shared .align 4 .b8 _ZZ12matmulKernelPfS_S_iE4Bsub[1024];
	ld.param.u32 	%r32, [_Z12matmulKernelPfS_S_i_param_3];
	mov.u32 	%r33, %ctaid.y;
	shl.b32 	%r34, %r33, 4;
	mov.u32 	%r1, %tid.y;
	add.s32 	%r2, %r34, %r1;
	mov.u32 	%r35, %ctaid.x;
	shl.b32 	%r3, %r35, 4;
	mov.u32 	%r4, %tid.x;
	add.s32 	%r5, %r3, %r4;
	shr.s32 	%r36, %r32, 31;
	shr.u32 	%r37, %r36, 28;
	add.s32 	%r38, %r32, %r37;
	shr.s32 	%r6, %r38, 4;
	setp.lt.s32 	%p1, %r32, 16;
	mov.f32 	%f367, 0f00000000;
	@%p1 bra 	$L__BB0_9;
	mad.lo.s32 	%r7, %r32, %r2, %r4;
	shl.b32 	%r40, %r1, 6;
	mov.u32 	%r41, _ZZ12matmulKernelPfS_S_iE4Asub;
	add.s32 	%r8, %r41, %r40;
	add.s32 	%r42, %r6, -1;
	setp.lt.u32 	%p2, %r42, 3;
	mov.f32 	%f367, 0f00000000;
	mov.b32 	%r100, 0;
	@%p2 bra 	$L__BB0_4;
	and.b32  	%r100, %r6, 134217724;
	neg.s32 	%r98, %r100;
	add.s32 	%r97, %r7, 32;
	add.s32 	%r44, %r1, 48;
	mad.lo.s32 	%r45, %r32, %r44, %r4;
	add.s32 	%r96, %r45, %r3;
	add.s32 	%r46, %r1, 32;
	mad.lo.s32 	%r47, %r32, %r46, %r4;
	add.s32 	%r95, %r47, %r3;
	add.s32 	%r48, %r1, 16;
	mad.lo.s32 	%r49, %r32, %r48, %r4;
	add.s32 	%r94, %r49, %r3;
	mad.lo.s32 	%r50, %r1, %r32, %r4;
	add.s32 	%r93, %r50, %r3;
	mov.f32 	%f367, 0f00000000;
$L__BB0_3:
	.pragma "nounroll";
	ld.param.u64 	%rd44, [_Z12matmulKernelPfS_S_i_param_1];
	ld.param.u64 	%rd41, [_Z12matmulKernelPfS_S_i_param_0];
	add.s32 	%r51, %r97, -32;
	cvta.to.global.u64 	%rd4, %rd41;
	mul.wide.u32 	%rd5, %r51, 4;
	add.s64 	%rd6, %rd4, %rd5;
	ld.global.f32 	%f14, [%rd6];
	shl.b32 	%r53, %r4, 2;
	add.s32 	%r54, %r8, %r53;
	st.shared.f32 	[%r54], %f14;
	cvta.to.global.u64 	%rd7, %rd44;
	mul.wide.u32 	%rd8, %r93, 4;
	add.s64 	%rd9, %rd7, %rd8;
	ld.global.f32 	%f15, [%rd9];
	mov.u32 	%r56, _ZZ12matmulKernelPfS_S_iE4Bsub;
	add.s32 	%r57, %r56, %r53;
	add.s32 	%r58, %r57, %r40;
	st.shared.f32 	[%r58], %f15;
	bar.sync 	0;
	ld.shared.f32 	%f16, [%r8];
	ld.shared.f32 	%f17, [%r57];
	fma.rn.f32 	%f18, %f16, %f17, %f367;
	ld.shared.f32 	%f19, [%r8+4];
	ld.shared.f32 	%f20, [%r57+64];
	fma.rn.f32 	%f21, %f19, %f20, %f18;
	ld.shared.f32 	%f22, [%r8+8];
	ld.shared.f32 	%f23, [%r57+128];
	fma.rn.f32 	%f24, %f22, %f23, %f21;
	ld.shared.f32 	%f25, [%r8+12];
	ld.shared.f32 	%f26, [%r57+192];
	fma.rn.f32 	%f27, %f25, %f26, %f24;
	ld.shared.f32 	%f28, [%r8+16];
	ld.shared.f32 	%f29, [%r57+256];
	fma.rn.f32 	%f30, %f28, %f29, %f27;
	ld.shared.f32 	%f31, [%r8+20];
	ld.shared.f32 	%f32, [%r57+320];
	fma.rn.f32 	%f33, %f31, %f32, %f30;
	ld.shared.f32 	%f34, [%r8+24];
	ld.shared.f32 	%f35, [%r57+384];
	fma.rn.f32 	%f36, %f34, %f35, %f33;
	ld.shared.f32 	%f37, [%r8+28];
	ld.shared.f32 	%f38, [%r57+448];
	fma.rn.f32 	%f39, %f37, %f38, %f36;
	ld.shared.f32 	%f40, [%r8+32];
	ld.shared.f32 	%f41, [%r57+512];
	fma.rn.f32 	%f42, %f40, %f41, %f39;
	ld.shared.f32 	%f43, [%r8+36];
	ld.shared.f32 	%f44, [%r57+576];
	fma.rn.f32 	%f45, %f43, %f44, %f42;
	ld.shared.f32 	%f46, [%r8+40];
	ld.shared.f32 	%f47, [%r57+640];
	fma.rn.f32 	%f48, %f46, %f47, %f45;
	ld.shared.f32 	%f49, [%r8+44];
	ld.shared.f32 	%f50, [%r57+704];
	fma.rn.f32 	%f51, %f49, %f50, %f48;
	ld.shared.f32 	%f52, [%r8+48];
	ld.shared.f32 	%f53, [%r57+768];
	fma.rn.f32 	%f54, %f52, %f53, %f51;
	ld.shared.f32 	%f55, [%r8+52];
	ld.shared.f32 	%f56, [%r57+832];
	fma.rn.f32 	%f57, %f55, %f56, %f54;
	ld.shared.f32 	%f58, [%r8+56];
	ld.shared.f32 	%f59, [%r57+896];
	fma.rn.f32 	%f60, %f58, %f59, %f57;
	ld.shared.f32 	%f61, [%r8+60];
	ld.shared.f32 	%f62, [%r57+960];
	fma.rn.f32 	%f63, %f61, %f62, %f60;
	bar.sync 	0;
	add.s32 	%r59, %r97, -16;
	mul.wide.u32 	%rd10, %r59, 4;
	add.s64 	%rd11, %rd4, %rd10;
	ld.global.f32 	%f64, [%rd11];
	st.shared.f32 	[%r54], %f64;
	mul.wide.u32 	%rd12, %r94, 4;
	add.s64 	%rd13, %rd7, %rd12;
	ld.global.f32 	%f65, [%rd13];
	st.shared.f32 	[%r58], %f65;
	bar.sync 	0;
	ld.shared.f32 	%f66, [%r8];
	ld.shared.f32 	%f67, [%r57];
	fma.rn.f32 	%f68, %f66, %f67, %f63;
	ld.shared.f32 	%f69, [%r8+4];
	ld.shared.f32 	%f70, [%r57+64];
	fma.rn.f32 	%f71, %f69, %f70, %f68;
	ld.shared.f32 	%f72, [%r8+8];
	ld.shared.f32 	%f73, [%r57+128];
	fma.rn.f32 	%f74, %f72, %f73, %f71;
	ld.shared.f32 	%f75, [%r8+12];
	ld.shared.f32 	%f76, [%r57+192];
	fma.rn.f32 	%f77, %f75, %f76, %f74;
	ld.shared.f32 	%f78, [%r8+16];
	ld.shared.f32 	%f79, [%r57+256];
	fma.rn.f32 	%f80, %f78, %f79, %f77;
	ld.shared.f32 	%f81, [%r8+20];
	ld.shared.f32 	%f82, [%r57+320];
	fma.rn.f32 	%f83, %f81, %f82, %f80;
	ld.shared.f32 	%f84, [%r8+24];
	ld.shared.f32 	%f85, [%r57+384];
	fma.rn.f32 	%f86, %f84, %f85, %f83;
	ld.shared.f32 	%f87, [%r8+28];
	ld.shared.f32 	%f88, [%r57+448];
	fma.rn.f32 	%f89, %f87, %f88, %f86;
	ld.shared.f32 	%f90, [%r8+32];
	ld.shared.f32 	%f91, [%r57+512];
	fma.rn.f32 	%f92, %f90, %f91, %f89;
	ld.shared.f32 	%f93, [%r8+36];
	ld.shared.f32 	%f94, [%r57+576];
	fma.rn.f32 	%f95, %f93, %f94, %f92;
	ld.shared.f32 	%f96, [%r8+40];
	ld.shared.f32 	%f97, [%r57+640];
	fma.rn.f32 	%f98, %f96, %f97, %f95;
	ld.shared.f32 	%f99, [%r8+44];
	ld.shared.f32 	%f100, [%r57+704];
	fma.rn.f32 	%f101, %f99, %f100, %f98;
	ld.shared.f32 	%f102, [%r8+48];
	ld.shared.f32 	%f103, [%r57+768];
	fma.rn.f32 	%f104, %f102, %f103, %f101;
	ld.shared.f32 	%f105, [%r8+52];
	ld.shared.f32 	%f106, [%r57+832];
	fma.rn.f32 	%f107, %f105, %f106, %f104;
	ld.shared.f32 	%f108, [%r8+56];
	ld.shared.f32 	%f109, [%r57+896];
	fma.rn.f32 	%f110, %f108, %f109, %f107;
	ld.shared.f32 	%f111, [%r8+60];
	ld.shared.f32 	%f112, [%r57+960];
	fma.rn.f32 	%f113, %f111, %f112, %f110;
	bar.sync 	0;
	add.s32 	%r60, %r97, 16;
	mul.wide.u32 	%rd14, %r97, 4;
	add.s64 	%rd15, %rd4, %rd14;
	ld.global.f32 	%f114, [%rd15];
	st.shared.f32 	[%r54], %f114;
	mul.wide.u32 	%rd16, %r95, 4;
	add.s64 	%rd17, %rd7, %rd16;
	ld.global.f32 	%f115, [%rd17];
	st.shared.f32 	[%r58], %f115;
	bar.sync 	0;
	ld.shared.f32 	%f116, [%r8];
	ld.shared.f32 	%f117, [%r57];
	fma.rn.f32 	%f118, %f116, %f117, %f113;
	ld.shared.f32 	%f119, [%r8+4];
	ld.shared.f32 	%f120, [%r57+64];
	fma.rn.f32 	%f121, %f119, %f120, %f118;
	ld.shared.f32 	%f122, [%r8+8];
	ld.shared.f32 	%f123, [%r57+128];
	fma.rn.f32 	%f124, %f122, %f123, %f121;
	ld.shared.f32 	%f125, [%r8+12];
	ld.shared.f32 	%f126, [%r57+192];
	fma.rn.f32 	%f127, %f125, %f126, %f124;
	ld.shared.f32 	%f128, [%r8+16];
	ld.shared.f32 	%f129, [%r57+256];
	fma.rn.f32 	%f130, %f128, %f129, %f127;
	ld.shared.f32 	%f131, [%r8+20];
	ld.shared.f32 	%f132, [%r57+320];
	fma.rn.f32 	%f133, %f131, %f132, %f130;
	ld.shared.f32 	%f134, [%r8+24];
	ld.shared.f32 	%f135, [%r57+384];
	fma.rn.f32 	%f136, %f134, %f135, %f133;
	ld.shared.f32 	%f137, [%r8+28];
	ld.shared.f32 	%f138, [%r57+448];
	fma.rn.f32 	%f139, %f137, %f138, %f136;
	ld.shared.f32 	%f140, [%r8+32];
	ld.shared.f32 	%f141, [%r57+512];
	fma.rn.f32 	%f142, %f140, %f141, %f139;
	ld.shared.f32 	%f143, [%r8+36];
	ld.shared.f32 	%f144, [%r57+576];
	fma.rn.f32 	%f145, %f143, %f144, %f142;
	ld.shared.f32 	%f146, [%r8+40];
	ld.shared.f32 	%f147, [%r57+640];
	fma.rn.f32 	%f148, %f146, %f147, %f145;
	ld.shared.f32 	%f149, [%r8+44];
	ld.shared.f32 	%f150, [%r57+704];
	fma.rn.f32 	%f151, %f149, %f150, %f148;
	ld.shared.f32 	%f152, [%r8+48];
	ld.shared.f32 	%f153, [%r57+768];
	fma.rn.f32 	%f154, %f152, %f153, %f151;
	ld.shared.f32 	%f155, [%r8+52];
	ld.shared.f32 	%f156, [%r57+832];
	fma.rn.f32 	%f157, %f155, %f156, %f154;
	ld.shared.f32 	%f158, [%r8+56];
	ld.shared.f32 	%f159, [%r57+896];
	fma.rn.f32 	%f160, %f158, %f159, %f157;
	ld.shared.f32 	%f161, [%r8+60];
	ld.shared.f32 	%f162, [%r57+960];
	fma.rn.f32 	%f163, %f161, %f162, %f160;
	bar.sync 	0;
	mul.wide.u32 	%rd18, %r60, 4;
	add.s64 	%rd19, %rd4, %rd18;
	ld.global.f32 	%f164, [%rd19];
	st.shared.f32 	[%r54], %f164;
	mul.wide.u32 	%rd20, %r96, 4;
	add.s64 	%rd21, %rd7, %rd20;
	ld.global.f32 	%f165, [%rd21];
	st.shared.f32 	[%r58], %f165;
	bar.sync 	0;
	ld.shared.f32 	%f166, [%r8];
	ld.shared.f32 	%f167, [%r57];
	fma.rn.f32 	%f168, %f166, %f167, %f163;
	ld.shared.f32 	%f169, [%r8+4];
	ld.shared.f32 	%f170, [%r57+64];
	fma.rn.f32 	%f171, %f169, %f170, %f168;
	ld.shared.f32 	%f172, [%r8+8];
	ld.shared.f32 	%f173, [%r57+128];
	fma.rn.f32 	%f174, %f172, %f173, %f171;
	ld.shared.f32 	%f175, [%r8+12];
	ld.shared.f32 	%f176, [%r57+192];
	fma.rn.f32 	%f177, %f175, %f176, %f174;
	ld.shared.f32 	%f178, [%r8+16];
	ld.shared.f32 	%f179, [%r57+256];
	fma.rn.f32 	%f180, %f178, %f179, %f177;
	ld.shared.f32 	%f181, [%r8+20];
	ld.shared.f32 	%f182, [%r57+320];
	fma.rn.f32 	%f183, %f181, %f182, %f180;
	ld.shared.f32 	%f184, [%r8+24];
	ld.shared.f32 	%f185, [%r57+384];
	fma.rn.f32 	%f186, %f184, %f185, %f183;
	ld.shared.f32 	%f187, [%r8+28];
	ld.shared.f32 	%f188, [%r57+448];
	fma.rn.f32 	%f189, %f187, %f188, %f186;
	ld.shared.f32 	%f190, [%r8+32];
	ld.shared.f32 	%f191, [%r57+512];
	fma.rn.f32 	%f192, %f190, %f191, %f189;
	ld.shared.f32 	%f193, [%r8+36];
	ld.shared.f32 	%f194, [%r57+576];
	fma.rn.f32 	%f195, %f193, %f194, %f192;
	ld.shared.f32 	%f196, [%r8+40];
	ld.shared.f32 	%f197, [%r57+640];
	fma.rn.f32 	%f198, %f196, %f197, %f195;
	ld.shared.f32 	%f199, [%r8+44];
	ld.shared.f32 	%f200, [%r57+704];
	fma.rn.f32 	%f201, %f199, %f200, %f198;
	ld.shared.f32 	%f202, [%r8+48];
	ld.shared.f32 	%f203, [%r57+768];
	fma.rn.f32 	%f204, %f202, %f203, %f201;
	ld.shared.f32 	%f205, [%r8+52];
	ld.shared.f32 	%f206, [%r57+832];
	fma.rn.f32 	%f207, %f205, %f206, %f204;
	ld.shared.f32 	%f208, [%r8+56];
	ld.shared.f32 	%f209, [%r57+896];
	fma.rn.f32 	%f210, %f208, %f209, %f207;
	ld.shared.f32 	%f211, [%r8+60];
	ld.shared.f32 	%f212, [%r57+960];
	fma.rn.f32 	%f367, %f211, %f212, %f210;
	bar.sync 	0;
	add.s32 	%r98, %r98, 4;
	add.s32 	%r97, %r97, 64;
	shl.b32 	%r61, %r32, 6;
	add.s32 	%r96, %r96, %r61;
	add.s32 	%r95, %r95, %r61;
	add.s32 	%r94, %r94, %r61;
	add.s32 	%r93, %r93, %r61;
	setp.ne.s32 	%p3, %r98, 0;
	@%p3 bra 	$L__BB0_3;
$L__BB0_4:
	and.b32  	%r29, %r6, 3;
	setp.eq.s32 	%p4, %r29, 0;
	@%p4 bra 	$L__BB0_9;
	setp.eq.s32 	%p5, %r29, 1;
	@%p5 bra 	$L__BB0_7;
	ld.param.u64 	%rd45, [_Z12matmulKernelPfS_S_i_param_1];
	ld.param.u64 	%rd42, [_Z12matmulKernelPfS_S_i_param_0];
	shl.b32 	%r62, %r100, 4;
	add.s32 	%r63, %r7, %r62;
	cvta.to.global.u64 	%rd22, %rd42;
	mul.wide.u32 	%rd23, %r63, 4;
	add.s64 	%rd24, %rd22, %rd23;
	ld.global.f32 	%f214, [%rd24];
	shl.b32 	%r65, %r4, 2;
	add.s32 	%r66, %r8, %r65;
	st.shared.f32 	[%r66], %f214;
	add.s32 	%r67, %r62, %r1;
	mad.lo.s32 	%r68, %r67, %r32, %r5;
	cvta.to.global.u64 	%rd25, %rd45;
	mul.wide.u32 	%rd26, %r68, 4;
	add.s64 	%rd27, %rd25, %rd26;
	ld.global.f32 	%f215, [%rd27];
	mov.u32 	%r70, _ZZ12matmulKernelPfS_S_iE4Bsub;
	add.s32 	%r71, %r70, %r65;
	add.s32 	%r72, %r71, %r40;
	st.shared.f32 	[%r72], %f215;
	bar.sync 	0;
	ld.shared.f32 	%f216, [%r8];
	ld.shared.f32 	%f217, [%r71];
	fma.rn.f32 	%f218, %f216, %f217, %f367;
	ld.shared.f32 	%f219, [%r8+4];
	ld.shared.f32 	%f220, [%r71+64];
	fma.rn.f32 	%f221, %f219, %f220, %f218;
	ld.shared.f32 	%f222, [%r8+8];
	ld.shared.f32 	%f223, [%r71+128];
	fma.rn.f32 	%f224, %f222, %f223, %f221;
	ld.shared.f32 	%f225, [%r8+12];
	ld.shared.f32 	%f226, [%r71+192];
	fma.rn.f32 	%f227, %f225, %f226, %f224;
	ld.shared.f32 	%f228, [%r8+16];
	ld.shared.f32 	%f229, [%r71+256];
	fma.rn.f32 	%f230, %f228, %f229, %f227;
	ld.shared.f32 	%f231, [%r8+20];
	ld.shared.f32 	%f232, [%r71+320];
	fma.rn.f32 	%f233, %f231, %f232, %f230;
	ld.shared.f32 	%f234, [%r8+24];
	ld.shared.f32 	%f235, [%r71+384];
	fma.rn.f32 	%f236, %f234, %f235, %f233;
	ld.shared.f32 	%f237, [%r8+28];
	ld.shared.f32 	%f238, [%r71+448];
	fma.rn.f32 	%f239, %f237, %f238, %f236;
	ld.shared.f32 	%f240, [%r8+32];
	ld.shared.f32 	%f241, [%r71+512];
	fma.rn.f32 	%f242, %f240, %f241, %f239;
	ld.shared.f32 	%f243, [%r8+36];
	ld.shared.f32 	%f244, [%r71+576];
	fma.rn.f32 	%f245, %f243, %f244, %f242;
	ld.shared.f32 	%f246, [%r8+40];
	ld.shared.f32 	%f247, [%r71+640];
	fma.rn.f32 	%f248, %f246, %f247, %f245;
	ld.shared.f32 	%f249, [%r8+44];
	ld.shared.f32 	%f250, [%r71+704];
	fma.rn.f32 	%f251, %f249, %f250, %f248;
	ld.shared.f32 	%f252, [%r8+48];
	ld.shared.f32 	%f253, [%r71+768];
	fma.rn.f32 	%f254, %f252, %f253, %f251;
	ld.shared.f32 	%f255, [%r8+52];
	ld.shared.f32 	%f256, [%r71+832];
	fma.rn.f32 	%f257, %f255, %f256, %f254;
	ld.shared.f32 	%f258, [%r8+56];
	ld.shared.f32 	%f259, [%r71+896];
	fma.rn.f32 	%f260, %f258, %f259, %f257;
	ld.shared.f32 	%f261, [%r8+60];
	ld.shared.f32 	%f262, [%r71+960];
	fma.rn.f32 	%f263, %f261, %f262, %f260;
	bar.sync 	0;
	add.s32 	%r73, %r63, 16;
	mul.wide.u32 	%rd28, %r73, 4;
	add.s64 	%rd29, %rd22, %rd28;
	ld.global.f32 	%f264, [%rd29];
	st.shared.f32 	[%r66], %f264;
	add.s32 	%r74, %r67, 16;
	mad.lo.s32 	%r75, %r74, %r32, %r5;
	mul.wide.u32 	%rd30, %r75, 4;
	add.s64 	%rd31, %rd25, %rd30;
	ld.global.f32 	%f265, [%rd31];
	st.shared.f32 	[%r72], %f265;
	bar.sync 	0;
	ld.shared.f32 	%f266, [%r8];
	ld.shared.f32 	%f267, [%r71];
	fma.rn.f32 	%f268, %f266, %f267, %f263;
	ld.shared.f32 	%f269, [%r8+4];
	ld.shared.f32 	%f270, [%r71+64];
	fma.rn.f32 	%f271, %f269, %f270, %f268;
	ld.shared.f32 	%f272, [%r8+8];
	ld.shared.f32 	%f273, [%r71+128];
	fma.rn.f32 	%f274, %f272, %f273, %f271;
	ld.shared.f32 	%f275, [%r8+12];
	ld.shared.f32 	%f276, [%r71+192];
	fma.rn.f32 	%f277, %f275, %f276, %f274;
	ld.shared.f32 	%f278, [%r8+16];
	ld.shared.f32 	%f279, [%r71+256];
	fma.rn.f32 	%f280, %f278, %f279, %f277;
	ld.shared.f32 	%f281, [%r8+20];
	ld.shared.f32 	%f282, [%r71+320];
	fma.rn.f32 	%f283, %f281, %f282, %f280;
	ld.shared.f32 	%f284, [%r8+24];
	ld.shared.f32 	%f285, [%r71+384];
	fma.rn.f32 	%f286, %f284, %f285, %f283;
	ld.shared.f32 	%f287, [%r8+28];
	ld.shared.f32 	%f288, [%r71+448];
	fma.rn.f32 	%f289, %f287, %f288, %f286;
	ld.shared.f32 	%f290, [%r8+32];
	ld.shared.f32 	%f291, [%r71+512];
	fma.rn.f32 	%f292, %f290, %f291, %f289;
	ld.shared.f32 	%f293, [%r8+36];
	ld.shared.f32 	%f294, [%r71+576];
	fma.rn.f32 	%f295, %f293, %f294, %f292;
	ld.shared.f32 	%f296, [%r8+40];
	ld.shared.f32 	%f297, [%r71+640];
	fma.rn.f32 	%f298, %f296, %f297, %f295;
	ld.shared.f32 	%f299, [%r8+44];
	ld.shared.f32 	%f300, [%r71+704];
	fma.rn.f32 	%f301, %f299, %f300, %f298;
	ld.shared.f32 	%f302, [%r8+48];
	ld.shared.f32 	%f303, [%r71+768];
	fma.rn.f32 	%f304, %f302, %f303, %f301;
	ld.shared.f32 	%f305, [%r8+52];
	ld.shared.f32 	%f306, [%r71+832];
	fma.rn.f32 	%f307, %f305, %f306, %f304;
	ld.shared.f32 	%f308, [%r8+56];
	ld.shared.f32 	%f309, [%r71+896];
	fma.rn.f32 	%f310, %f308, %f309, %f307;
	ld.shared.f32 	%f311, [%r8+60];
	ld.shared.f32 	%f312, [%r71+960];
	fma.rn.f32 	%f367, %f311, %f312, %f310;
	bar.sync 	0;
	add.s32 	%r100, %r100, 2;
$L__BB0_7:
	and.b32  	%r76, %r6, 1;
	setp.eq.b32 	%p6, %r76, 1;
	not.pred 	%p7, %p6;
	@%p7 bra 	$L__BB0_9;
	ld.param.u64 	%rd46, [_Z12matmulKernelPfS_S_i_param_1];
	ld.param.u64 	%rd43, [_Z12matmulKernelPfS_S_i_param_0];
	shl.b32 	%r77, %r100, 4;
	add.s32 	%r78, %r7, %r77;
	cvta.to.global.u64 	%rd32, %rd43;
	mul.wide.u32 	%rd33, %r78, 4;
	add.s64 	%rd34, %rd32, %rd33;
	ld.global.f32 	%f313, [%rd34];
	shl.b32 	%r80, %r4, 2;
	add.s32 	%r81, %r8, %r80;
	st.shared.f32 	[%r81], %f313;
	add.s32 	%r82, %r77, %r1;
	mad.lo.s32 	%r83, %r82, %r32, %r5;
	cvta.to.global.u64 	%rd35, %rd46;
	mul.wide.u32 	%rd36, %r83, 4;
	add.s64 	%rd37, %rd35, %rd36;
	ld.global.f32 	%f314, [%rd37];
	mov.u32 	%r85, _ZZ12matmulKernelPfS_S_iE4Bsub;
	add.s32 	%r86, %r85, %r80;
	add.s32 	%r87, %r86, %r40;
	st.shared.f32 	[%r87], %f314;
	bar.sync 	0;
	ld.shared.f32 	%f315, [%r8];
	ld.shared.f32 	%f316, [%r86];
	fma.rn.f32 	%f317, %f315, %f316, %f367;
	ld.shared.f32 	%f318, [%r8+4];
	ld.shared.f32 	%f319, [%r86+64];
	fma.rn.f32 	%f320, %f318, %f319, %f317;
	ld.shared.f32 	%f321, [%r8+8];
	ld.shared.f32 	%f322, [%r86+128];
	fma.rn.f32 	%f323, %f321, %f322, %f320;
	ld.shared.f32 	%f324, [%r8+12];
	ld.shared.f32 	%f325, [%r86+192];
	fma.rn.f32 	%f326, %f324, %f325, %f323;
	ld.shared.f32 	%f327, [%r8+16];
	ld.shared.f32 	%f328, [%r86+256];
	fma.rn.f32 	%f329, %f327, %f328, %f326;
	ld.shared.f32 	%f330, [%r8+20];
	ld.shared.f32 	%f331, [%r86+320];
	fma.rn.f32 	%f332, %f330, %f331, %f329;
	ld.shared.f32 	%f333, [%r8+24];
	ld.shared.f32 	%f334, [%r86+384];
	fma.rn.f32 	%f335, %f333, %f334, %f332;
	ld.shared.f32 	%f336, [%r8+28];
	ld.shared.f32 	%f337, [%r86+448];
	fma.rn.f32 	%f338, %f336, %f337, %f335;
	ld.shared.f32 	%f339, [%r8+32];
	ld.shared.f32 	%f340, [%r86+512];
	fma.rn.f32 	%f341, %f339, %f340, %f338;
	ld.shared.f32 	%f342, [%r8+36];
	ld.shared.f32 	%f343, [%r86+576];
	fma.rn.f32 	%f344, %f342, %f343, %f341;
	ld.shared.f32 	%f345, [%r8+40];
	ld.shared.f32 	%f346, [%r86+640];
	fma.rn.f32 	%f347, %f345, %f346, %f344;
	ld.shared.f32 	%f348, [%r8+44];
	ld.shared.f32 	%f349, [%r86+704];
	fma.rn.f32 	%f350, %f348, %f349, %f347;
	ld.shared.f32 	%f351, [%r8+48];
	ld.shared.f32 	%f352, [%r86+768];
	fma.rn.f32 	%f353, %f351, %f352, %f350;
	ld.shared.f32 	%f354, [%r8+52];
	ld.shared.f32 	%f355, [%r86+832];
	fma.rn.f32 	%f356, %f354, %f355, %f353;
	ld.shared.f32 	%f357, [%r8+56];
	ld.shared.f32 	%f358, [%r86+896];
	fma.rn.f32 	%f359, %f357, %f358, %f356;
	ld.shared.f32 	%f360, [%r8+60];
	ld.shared.f32 	%f361, [%r86+960];
	fma.rn.f32 	%f367, %f360, %f361, %f359;
	bar.sync 	0;
$L__BB0_9:
	ld.param.u64 	%rd47, [_Z12matmulKernelPfS_S_i_param_2];
	cvta.to.global.u64 	%rd38, %rd47;
	mad.lo.s32 	%r92, %r32, %r2, %r5;
	mul.wide.s32 	%rd39, %r92, 4;
	add.s64 	%rd40, %rd38, %rd39;
	st.global.f32 	[%rd40], %f367;
	ret;

}


// ===== COMPILED SASS (sm_100) =====

	.target	sm_100

	.elftype	@"ET_EXEC"


//--------------------- .note.nv.tkinfo           --------------------------
	.section	.note.nv.tkinfo,"",@"SHT_NOTE"
	.sectionflags	@"SHF_NOTE_NV_TKINFO"
	.tkinfo
        /*0018*/ 	.word	0x00000002
        /*0030*/ 	.string	""
        /*0030*/ 	.string	"ptxas"
        /*0030*/ 	.string	"Cuda compilation tools, release 13.0, V13.0.88"
        /*0030*/ 	.string	"Build cuda_13.0.r13.0/compiler.36424714_0"
        /*0030*/ 	.string	"-arch sm_100 -m 64 "



//--------------------- .note.nv.cuinfo           --------------------------
	.section	.note.nv.cuinfo,"",@"SHT_NOTE"
	.sectionflags	@"SHF_NOTE_NV_CUINFO"
        /*0018*/ 	.short	0x0002
        /*001a*/ 	.short	0x0064
        /*001c*/ 	.short	0x0082
	.zero		2


//--------------------- .nv.info                  --------------------------
	.section	.nv.info,"",@"SHT_CUDA_INFO"
	.align	4


	//----- nvinfo : EIATTR_REGCOUNT
	.align		4
        /*0000*/ 	.byte	0x04, 0x2f
        /*0002*/ 	.short	(.L_1 - .L_0)
	.align		4
.L_0:
        /*0004*/ 	.word	index@(_Z12matmulKernelPfS_S_i)
        /*0008*/ 	.word	0x00000028


	//----- nvinfo : EIATTR_FRAME_SIZE
	.align		4
.L_1:
        /*000c*/ 	.byte	0x04, 0x11
        /*000e*/ 	.short	(.L_3 - .L_2)
	.align		4
.L_2:
        /*0010*/ 	.word	index@(_Z12matmulKernelPfS_S_i)
        /*0014*/ 	.word	0x00000000


	//----- nvinfo : EIATTR_MIN_STACK_SIZE
	.align		4
.L_3:
        /*0018*/ 	.byte	0x04, 0x12
        /*001a*/ 	.short	(.L_5 - .L_4)
	.align		4
.L_4:
        /*001c*/ 	.word	index@(_Z12matmulKernelPfS_S_i)
        /*0020*/ 	.word	0x00000000
.L_5:


//--------------------- .nv.compat                --------------------------
	.section	.nv.compat,"",@"SHT_CUDA_COMPAT_INFO"
	.align	4
        /*0000*/ 	.byte	0x02, 0x09, 0x00, 0x00, 0x02, 0x02, 0x01, 0x00, 0x02, 0x05, 0x05, 0x00, 0x03, 0x07, 0x01, 0x01
        /*0010*/ 	.byte	0x02, 0x03, 0x00, 0x00, 0x02, 0x06, 0x01, 0x00, 0x04, 0x0b, 0x08, 0x00, 0x09, 0x00, 0x00, 0x00
        /*0020*/ 	.byte	0x00, 0x00, 0x00, 0x00


//--------------------- .nv.info._Z12matmulKernelPfS_S_i --------------------------
	.section	.nv.info._Z12matmulKernelPfS_S_i,"",@"SHT_CUDA_INFO"
	.sectionflags	@""
	.align	4


	//----- nvinfo : EIATTR_CUDA_API_VERSION
	.align		4
        /*0000*/ 	.byte	0x04, 0x37
        /*0002*/ 	.short	(.L_7 - .L_6)
.L_6:
        /*0004*/ 	.word	0x00000082


	//----- nvinfo : EIATTR_KPARAM_INFO
	.align		4
.L_7:
        /*0008*/ 	.byte	0x04, 0x17
        /*000a*/ 	.short	(.L_9 - .L_8)
.L_8:
        /*000c*/ 	.word	0x00000000
        /*0010*/ 	.short	0x0003
        /*0012*/ 	.short	0x0018
        /*0014*/ 	.byte	0x00, 0xf0, 0x11, 0x00


	//----- nvinfo : EIATTR_KPARAM_INFO
	.align		4
.L_9:
        /*0018*/ 	.byte	0x04, 0x17
        /*001a*/ 	.short	(.L_11 - .L_10)
.L_10:
        /*001c*/ 	.word	0x00000000
        /*0020*/ 	.short	0x0002
        /*0022*/ 	.short	0x0010
        /*0024*/ 	.byte	0x00, 0xf5, 0x21, 0x00


	//----- nvinfo : EIATTR_KPARAM_INFO
	.align		4
.L_11:
        /*0028*/ 	.byte	0x04, 0x17
        /*002a*/ 	.short	(.L_13 - .L_12)
.L_12:
        /*002c*/ 	.word	0x00000000
        /*0030*/ 	.short	0x0001
        /*0032*/ 	.short	0x0008
        /*0034*/ 	.byte	0x00, 0xf5, 0x21, 0x00


	//----- nvinfo : EIATTR_KPARAM_INFO
	.align		4
.L_13:
        /*0038*/ 	.byte	0x04, 0x17
        /*003a*/ 	.short	(.L_15 - .L_14)
.L_14:
        /*003c*/ 	.word	0x00000000
        /*0040*/ 	.short	0x0000
        /*0042*/ 	.short	0x0000
        /*0044*/ 	.byte	0x00, 0xf5, 0x21, 0x00


	//----- nvinfo : EIATTR_SPARSE_MMA_MASK
	.align		4
.L_15:
        /*0048*/ 	.byte	0x03, 0x50
        /*004a*/ 	.short	0x0000


	//----- nvinfo : EIATTR_MAXREG_COUNT
	.align		4
        /*004c*/ 	.byte	0x03, 0x1b
        /*004e*/ 	.short	0x00ff


	//----- nvinfo : EIATTR_NUM_BARRIERS
	.align		4
        /*0050*/ 	.byte	0x02, 0x4c
        /*0052*/ 	.byte	0x01
	.zero		1


	//----- nvinfo : EIATTR_MERCURY_ISA_VERSION
	.align		4
        /*0054*/ 	.byte	0x03, 0x5f
        /*0056*/ 	.short	0x0101


	//----- nvinfo : EIATTR_VRC_CTA_INIT_COUNT
	.align		4
        /*0058*/ 	.byte	0x02, 0x4a
	.zero		1
	.zero		1


	//----- nvinfo : EIATTR_EXIT_INSTR_OFFSETS
	.align		4
        /*005c*/ 	.byte	0x04, 0x1c
        /*005e*/ 	.short	(.L_17 - .L_16)


	//   ....[0]....
.L_16:
        /*0060*/ 	.word	0x00001910


	//----- nvinfo : EIATTR_CBANK_PARAM_SIZE
	.align		4
.L_17:
        /*0064*/ 	.byte	0x03, 0x19
        /*0066*/ 	.short	0x001c


	//----- nvinfo : EIATTR_PARAM_CBANK
	.align		4
        /*0068*/ 	.byte	0x04, 0x0a
        /*006a*/ 	.short	(.L_19 - .L_18)
	.align		4
.L_18:
        /*006c*/ 	.word	index@(.nv.constant0._Z12matmulKernelPfS_S_i)
        /*0070*/ 	.short	0x0380
        /*0072*/ 	.short	0x001c


	//----- nvinfo : EIATTR_SW_WAR
	.align		4
.L_19:
        /*0074*/ 	.byte	0x04, 0x36
        /*0076*/ 	.short	(.L_21 - .L_20)
.L_20:
        /*0078*/ 	.word	0x00000008
.L_21:


//--------------------- .nv.callgraph             --------------------------
	.section	.nv.callgraph,"",@"SHT_CUDA_CALLGRAPH"
	.align	4
	.sectionentsize	8
	.align		4
        /*0000*/ 	.word	0x00000000
	.align		4
        /*0004*/ 	.word	0xffffffff
	.align		4
        /*0008*/ 	.word	0x00000000
	.align		4
        /*000c*/ 	.word	0xfffffffe
	.align		4
        /*0010*/ 	.word	0x00000000
	.align		4
        /*0014*/ 	.word	0xfffffffd
	.align		4
        /*0018*/ 	.word	0x00000000
	.align		4
        /*001c*/ 	.word	0xfffffffc


//--------------------- .text._Z12matmulKernelPfS_S_i --------------------------
	.section	.text._Z12matmulKernelPfS_S_i,"ax",@progbits
	.align	128
        .global         _Z12matmulKernelPfS_S_i
        .type           _Z12matmulKernelPfS_S_i,@function
        .size           _Z12matmulKernelPfS_S_i,(.L_x_5 - _Z12matmulKernelPfS_S_i)
        .other          _Z12matmulKernelPfS_S_i,@"STO_CUDA_ENTRY STV_DEFAULT"
_Z12matmulKernelPfS_S_i:
.text._Z12matmulKernelPfS_S_i:
[----:B------:R-:W-:Y:S08]  /*0000*/  LDC R1, c[0x0][0x37c] ;  /* 0x0000df00ff017b82 */ /* 0x000ff00000000800 */
[----:B------:R-:W0:Y:S01]  /*0010*/  LDC R5, c[0x0][0x398] ;  /* 0x0000e600ff057b82 */ /* 0x000e220000000800 */
[----:B------:R-:W1:Y:S01]  /*0020*/  S2R R6, SR_CTAID.Y ;  /* 0x0000000000067919 */ /* 0x000e620000002600 */
[----:B------:R-:W2:Y:S01]  /*0030*/  LDCU.64 UR8, c[0x0][0x358] ;  /* 0x00006b00ff0877ac */ /* 0x000ea20008000a00 */
[----:B------:R-:W-:Y:S01]  /*0040*/  HFMA2 R31, -RZ, RZ, 0, 0 ;  /* 0x00000000ff1f7431 */ /* 0x000fe200000001ff */
[----:B------:R-:W1:Y:S01]  /*0050*/  S2R R3, SR_TID.Y ;  /* 0x0000000000037919 */ /* 0x000e620000002200 */
[----:B------:R-:W3:Y:S01]  /*0060*/  S2R R11, SR_CTAID.X ;  /* 0x00000000000b7919 */ /* 0x000ee20000002500 */
[----:B------:R-:W3:Y:S01]  /*0070*/  S2R R2, SR_TID.X ;  /* 0x0000000000027919 */ /* 0x000ee20000002100 */
[----:B0-----:R-:W-:-:S02]  /*0080*/  ISETP.GE.AND P0, PT, R5, 0x10, PT ;  /* 0x000000100500780c */ /* 0x001fc40003f06270 */
[----:B------:R-:W-:-:S04]  /*0090*/  SHF.R.S32.HI R0, RZ, 0x1f, R5 ;  /* 0x0000001fff007819 */ /* 0x000fc80000011405 */
[----:B------:R-:W-:Y:S02]  /*00a0*/  LEA.HI R0, R0, R5, RZ, 0x4 ;  /* 0x0000000500007211 */ /* 0x000fe400078f20ff */
[----:B-1----:R-:W-:Y:S02]  /*00b0*/  LEA R6, R6, R3, 0x4 ;  /* 0x0000000306067211 */ /* 0x002fe400078e20ff */
[----:B---3--:R-:W-:-:S03]  /*00c0*/  LEA R4, R11, R2, 0x4 ;  /* 0x000000020b047211 */ /* 0x008fc600078e20ff */
[----:B--2---:R-:W-:Y:S05]  /*00d0*/  @!P0 BRA `(.L_x_0) ;  /* 0x0000001400fc8947 */ /* 0x004fea0003800000 */
[----:B------:R-:W0:Y:S01]  /*00e0*/  S2UR UR6, SR_CgaCtaId ;  /* 0x00000000000679c3 */ /* 0x000e220000008800 */
[----:B------:R-:W-:Y:S01]  /*00f0*/  SHF.R.S32.HI R29, RZ, 0x4, R0 ;  /* 0x00000004ff1d7819 */ /* 0x000fe20000011400 */
[----:B------:R-:W-:Y:S01]  /*0100*/  UMOV UR4, 0x400 ;  /* 0x0000040000047882 */ /* 0x000fe20000000000 */
[----:B------:R-:W-:Y:S01]  /*0110*/  IMAD R21, R6, R5, R2 ;  /* 0x0000000506157224 */ /* 0x000fe200078e0202 */
[----:B------:R-:W-:Y:S02]  /*0120*/  MOV R31, RZ ;  /* 0x000000ff001f7202 */ /* 0x000fe40000000f00 */
[----:B------:R-:W-:-:S04]  /*0130*/  IADD3 R0, PT, PT, R29, -0x1, RZ ;  /* 0xffffffff1d007810 */ /* 0x000fc80007ffe0ff */
[----:B------:R-:W-:Y:S02]  /*0140*/  ISETP.GE.U32.AND P0, PT, R0, 0x3, PT ;  /* 0x000000030000780c */ /* 0x000fe40003f06070 */
[----:B------:R-:W-:Y:S01]  /*0150*/  MOV R0, RZ ;  /* 0x000000ff00007202 */ /* 0x000fe20000000f00 */
[----:B0-----:R-:W-:-:S06]  /*0160*/  ULEA UR5, UR6, UR4, 0x18 ;  /* 0x0000000406057291 */ /* 0x001fcc000f8ec0ff */
[----:B------:R-:W-:-:S04]  /*0170*/  LEA R7, R3, UR5, 0x6 ;  /* 0x0000000503077c11 */ /* 0x000fc8000f8e30ff */
[----:B------:R-:W-:Y:S05]  /*0180*/  @!P0 BRA `(.L_x_1) ;  /* 0x0000000c00448947 */ /* 0x000fea0003800000 */
[C---:B------:R-:W-:Y:S01]  /*0190*/  IADD3 R0, PT, PT, R3.reuse, 0x30, RZ ;  /* 0x0000003003007810 */ /* 0x040fe20007ffe0ff */
[----:B------:R-:W-:Y:S01]  /*01a0*/  UIADD3 UR5, UPT, UPT, UR4, 0x400, URZ ;  /* 0x0000040004057890 */ /* 0x000fe2000fffe0ff */
[C---:B------:R-:W-:Y:S01]  /*01b0*/  IADD3 R8, PT, PT, R3.reuse, 0x20, RZ ;  /* 0x0000002003087810 */ /* 0x040fe20007ffe0ff */
[CCC-:B------:R-:W-:Y:S01]  /*01c0*/  IMAD R24, R3.reuse, R5.reuse, R2.reuse ;  /* 0x0000000503187224 */ /* 0x1c0fe200078e0202 */
[----:B------:R-:W-:Y:S01]  /*01d0*/  IADD3 R9, PT, PT, R3, 0x10, RZ ;  /* 0x0000001003097810 */ /* 0x000fe20007ffe0ff */
[-CC-:B------:R-:W-:Y:S01]  /*01e0*/  IMAD R0, R0, R5.reuse, R2.reuse ;  /* 0x0000000500007224 */ /* 0x180fe200078e0202 */
[----:B------:R-:W-:Y:S01]  /*01f0*/  ULEA UR5, UR6, UR5, 0x18 ;  /* 0x0000000506057291 */ /* 0x000fe2000f8ec0ff */
[-CC-:B------:R-:W-:Y:S01]  /*0200*/  IMAD R8, R8, R5.reuse, R2.reuse ;  /* 0x0000000508087224 */ /* 0x180fe200078e0202 */
[----:B------:R-:W-:Y:S01]  /*0210*/  LEA R24, R11, R24, 0x4 ;  /* 0x000000180b187211 */ /* 0x000fe200078e20ff */
[----:B------:R-:W-:Y:S01]  /*0220*/  IMAD R9, R9, R5, R2 ;  /* 0x0000000509097224 */ /* 0x000fe200078e0202 */
[----:B------:R-:W-:-:S02]  /*0230*/  LEA R30, R11, R0, 0x4 ;  /* 0x000000000b1e7211 */ /* 0x000fc400078e20ff */
[----:B------:R-:W-:Y:S02]  /*0240*/  LOP3.LUT R0, R29, 0x7fffffc, RZ, 0xc0, !PT ;  /* 0x07fffffc1d007812 */ /* 0x000fe400078ec0ff */
[----:B------:R-:W-:Y:S02]  /*0250*/  LEA R22, R2, UR5, 0x2 ;  /* 0x0000000502167c11 */ /* 0x000fe4000f8e10ff */
[C---:B------:R-:W-:Y:S02]  /*0260*/  LEA R28, R11.reuse, R8, 0x4 ;  /* 0x000000080b1c7211 */ /* 0x040fe400078e20ff */
[----:B------:R-:W-:Y:S02]  /*0270*/  LEA R26, R11, R9, 0x4 ;  /* 0x000000090b1a7211 */ /* 0x000fe400078e20ff */
[----:B------:R-:W-:Y:S02]  /*0280*/  IADD3 R25, PT, PT, R21, 0x20, RZ ;  /* 0x0000002015197810 */ /* 0x000fe40007ffe0ff */
[----:B------:R-:W-:-:S02]  /*0290*/  MOV R31, RZ ;  /* 0x000000ff001f7202 */ /* 0x000fc40000000f00 */
[----:B------:R-:W-:Y:S02]  /*02a0*/  LEA R23, R2, R7, 0x2 ;  /* 0x0000000702177211 */ /* 0x000fe400078e10ff */
[----:B------:R-:W-:Y:S02]  /*02b0*/  IADD3 R27, PT, PT, -R0, RZ, RZ ;  /* 0x000000ff001b7210 */ /* 0x000fe40007ffe1ff */
[----:B------:R-:W-:-:S07]  /*02c0*/  LEA R20, R3, R22, 0x6 ;  /* 0x0000001603147211 */ /* 0x000fce00078e30ff */
.L_x_2:
[----:B------:R-:W0:Y:S01]  /*02d0*/  LDC.64 R18, c[0x0][0x380] ;  /* 0x0000e000ff127b82 */ /* 0x000e220000000a00 */
[----:B------:R-:W-:-:S07]  /*02e0*/  IADD3 R11, PT, PT, R25, -0x20, RZ ;  /* 0xffffffe0190b7810 */ /* 0x000fce0007ffe0ff */
[----:B------:R-:W1:Y:S01]  /*02f0*/  LDC.64 R16, c[0x0][0x388] ;  /* 0x0000e200ff107b82 */ /* 0x000e620000000a00 */
[----:B0-----:R-:W-:-:S06]  /*0300*/  IMAD.WIDE.U32 R10, R11, 0x4, R18 ;  /* 0x000000040b0a7825 */ /* 0x001fcc00078e0012 */
[----:B------:R-:W2:Y:S01]  /*0310*/  LDG.E R10, desc[UR8][R10.64] ;  /* 0x000000080a0a7981 */ /* 0x000ea2000c1e1900 */
[----:B-1----:R-:W-:-:S05]  /*0320*/  IMAD.WIDE.U32 R8, R24, 0x4, R16 ;  /* 0x0000000418087825 */ /* 0x002fca00078e0010 */
[----:B------:R-:W3:Y:S04]  /*0330*/  LDG.E R35, desc[UR8][R8.64] ;  /* 0x0000000808237981 */ /* 0x000ee8000c1e1900 */
[----:B--2---:R-:W-:Y:S04]  /*0340*/  STS [R23], R10 ;  /* 0x0000000a17007388 */ /* 0x004fe80000000800 */
[----:B---3--:R-:W-:Y:S01]  /*0350*/  STS [R20], R35 ;  /* 0x0000002314007388 */ /* 0x008fe20000000800 */
[----:B------:R-:W-:Y:S06]  /*0360*/  BAR.SYNC.DEFER_BLOCKING 0x0 ;  /* 0x0000000000007b1d */ /* 0x000fec0000010000 */
[----:B------:R-:W-:Y:S04]  /*0370*/  LDS R32, [R22] ;  /* 0x0000000016207984 */ /* 0x000fe80000000800 */
[----:B------:R-:W0:Y:S04]  /*0380*/  LDS.128 R12, [R7] ;  /* 0x00000000070c7984 */ /* 0x000e280000000c00 */
[----:B------:R-:W1:Y:S04]  /*0390*/  LDS R37, [R22+0x40] ;  /* 0x0000400016257984 */ /* 0x000e680000000800 */
[----:B------:R-:W2:Y:S04]  /*03a0*/  LDS R33, [R22+0x80] ;  /* 0x0000800016217984 */ /* 0x000ea80000000800 */
[----:B------:R-:W-:Y:S04]  /*03b0*/  LDS.128 R8, [R7+0x10] ;  /* 0x0000100007087984 */ /* 0x000fe80000000c00 */
[----:B------:R-:W-:Y:S01]  /*03c0*/  LDS R36, [R22+0x3c0] ;  /* 0x0003c00016247984 */ /* 0x000fe20000000800 */
[----:B0-----:R-:W-:-:S03]  /*03d0*/  FFMA R32, R12, R32, R31 ;  /* 0x000000200c207223 */ /* 0x001fc6000000001f */
[----:B------:R-:W0:Y:S01]  /*03e0*/  LDS R12, [R22+0xc0] ;  /* 0x0000c000160c7984 */ /* 0x000e220000000800 */
[----:B-1----:R-:W-:-:S03]  /*03f0*/  FFMA R34, R37, R13, R32 ;  /* 0x0000000d25227223 */ /* 0x002fc60000000020 */
[----:B------:R-:W1:Y:S04]  /*0400*/  LDS R13, [R22+0x100] ;  /* 0x00010000160d7984 */ /* 0x000e680000000800 */
[----:B------:R-:W3:Y:S04]  /*0410*/  LDS R32, [R22+0x140] ;  /* 0x0001400016207984 */ /* 0x000ee80000000800 */
[----:B------:R-:W4:Y:S01]  /*0420*/  LDS R31, [R22+0x180] ;  /* 0x00018000161f7984 */ /* 0x000f220000000800 */
[----:B--2---:R-:W-:-:S04]  /*0430*/  FFMA R33, R33, R14, R34 ;  /* 0x0000000e21217223 */ /* 0x004fc80000000022 */
[----:B0-----:R-:W-:Y:S02]  /*0440*/  FFMA R15, R12, R15, R33 ;  /* 0x0000000f0c0f7223 */ /* 0x001fe40000000021 */
[----:B------:R-:W-:Y:S02]  /*0450*/  LDS R33, [R22+0x240] ;  /* 0x0002400016217984 */ /* 0x000fe40000000800 */
[----:B-1----:R-:W-:Y:S02]  /*0460*/  FFMA R13, R8, R13, R15 ;  /* 0x0000000d080d7223 */ /* 0x002fe4000000000f */
[----:B------:R-:W0:Y:S02]  /*0470*/  LDS R8, [R22+0x1c0] ;  /* 0x0001c00016087984 */ /* 0x000e240000000800 */
[----:B---3--:R-:W-:Y:S02]  /*0480*/  FFMA R32, R32, R9, R13 ;  /* 0x0000000920207223 */ /* 0x008fe4000000000d */
[----:B------:R-:W-:Y:S04]  /*0490*/  LDS R9, [R22+0x200] ;  /* 0x0002000016097984 */ /* 0x000fe80000000800 */
[----:B------:R-:W1:Y:S01]  /*04a0*/  LDS.128 R12, [R7+0x20] ;  /* 0x00002000070c7984 */ /* 0x000e620000000c00 */
[----:B----4-:R-:W-:-:S03]  /*04b0*/  FFMA R31, R31, R10, R32 ;  /* 0x0000000a1f1f7223 */ /* 0x010fc60000000020 */
[----:B------:R-:W2:Y:S04]  /*04c0*/  LDS R32, [R22+0x280] ;  /* 0x0002800016207984 */ /* 0x000ea80000000800 */
[----:B------:R-:W3:Y:S01]  /*04d0*/  LDS R10, [R22+0x2c0] ;  /* 0x0002c000160a7984 */ /* 0x000ee20000000800 */
[----:B0-----:R-:W-:-:S03]  /*04e0*/  FFMA R11, R8, R11, R31 ;  /* 0x0000000b080b7223 */ /* 0x001fc6000000001f */
[----:B------:R-:W-:Y:S04]  /*04f0*/  LDS R8, [R22+0x340] ;  /* 0x0003400016087984 */ /* 0x000fe80000000800 */
[----:B------:R-:W-:Y:S01]  /*0500*/  LDS R31, [R22+0x380] ;  /* 0x00038000161f7984 */ /* 0x000fe20000000800 */
[----:B-1----:R-:W-:-:S03]  /*0510*/  FFMA R12, R12, R9, R11 ;  /* 0x000000090c0c7223 */ /* 0x002fc6000000000b */
[----:B------:R-:W-:Y:S01]  /*0520*/  LDS R9, [R22+0x300] ;  /* 0x0003000016097984 */ /* 0x000fe20000000800 */
[----:B------:R-:W-:-:S04]  /*0530*/  FFMA R13, R33, R13, R12 ;  /* 0x0000000d210d7223 */ /* 0x000fc8000000000c */
[----:B--2---:R-:W-:-:S04]  /*0540*/  FFMA R13, R32, R14, R13 ;  /* 0x0000000e200d7223 */ /* 0x004fc8000000000d */
[----:B---3--:R-:W-:Y:S02]  /*0550*/  FFMA R11, R10, R15, R13 ;  /* 0x0000000f0a0b7223 */ /* 0x008fe4000000000d */
[----:B------:R-:W0:Y:S01]  /*0560*/  LDS.128 R12, [R7+0x30] ;  /* 0x00003000070c7984 */ /* 0x000e220000000c00 */
[----:B------:R-:W-:Y:S01]  /*0570*/  IADD3 R33, PT, PT, R25, -0x10, RZ ;  /* 0xfffffff019217810 */ /* 0x000fe20007ffe0ff */
[----:B------:R-:W-:Y:S01]  /*0580*/  IMAD.WIDE.U32 R34, R26, 0x4, R16 ;  /* 0x000000041a227825 */ /* 0x000fe200078e0010 */
[----:B------:R-:W-:Y:S03]  /*0590*/  BAR.SYNC.DEFER_BLOCKING 0x0 ;  /* 0x0000000000007b1d */ /* 0x000fe60000010000 */
[----:B------:R-:W-:-:S06]  /*05a0*/  IMAD.WIDE.U32 R32, R33, 0x4, R18 ;  /* 0x0000000421207825 */ /* 0x000fcc00078e0012 */
[----:B------:R-:W2:Y:S04]  /*05b0*/  LDG.E R32, desc[UR8][R32.64] ;  /* 0x0000000820207981 */ /* 0x000ea8000c1e1900 */
[----:B------:R-:W3:Y:S01]  /*05c0*/  LDG.E R35, desc[UR8][R34.64] ;  /* 0x0000000822237981 */ /* 0x000ee2000c1e1900 */
[----:B0-----:R-:W-:-:S04]  /*05d0*/  FFMA R9, R12, R9, R11 ;  /* 0x000000090c097223 */ /* 0x001fc8000000000b */
[----:B------:R-:W-:-:S04]  /*05e0*/  FFMA R13, R8, R13, R9 ;  /* 0x0000000d080d7223 */ /* 0x000fc80000000009 */
[----:B------:R-:W-:-:S04]  /*05f0*/  FFMA R13, R31, R14, R13 ;  /* 0x0000000e1f0d7223 */ /* 0x000fc8000000000d */
[----:B------:R-:W-:Y:S01]  /*0600*/  FFMA R13, R36, R15, R13 ;  /* 0x0000000f240d7223 */ /* 0x000fe2000000000d */
[----:B--2---:R-:W-:Y:S04]  /*0610*/  STS [R23], R32 ;  /* 0x0000002017007388 */ /* 0x004fe80000000800 */
[----:B---3--:R-:W-:Y:S01]  /*0620*/  STS [R20], R35 ;  /* 0x0000002314007388 */ /* 0x008fe20000000800 */
[----:B------:R-:W-:Y:S06]  /*0630*/  BAR.SYNC.DEFER_BLOCKING 0x0 ;  /* 0x0000000000007b1d */ /* 0x000fec0000010000 */
[----:B------:R-:W-:Y:S04]  /*0640*/  LDS R37, [R22] ;  /* 0x0000000016257984 */ /* 0x000fe80000000800 */
[----:B------:R-:W0:Y:S04]  /*0650*/  LDS.128 R8, [R7] ;  /* 0x0000000007087984 */ /* 0x000e280000000c00 */
[----:B------:R-:W1:Y:S04]  /*0660*/  LDS R12, [R22+0x40] ;  /* 0x00004000160c7984 */ /* 0x000e680000000800 */
[----:B------:R-:W2:Y:S04]  /*0670*/  LDS R31, [R22+0x80] ;  /* 0x00008000161f7984 */ /* 0x000ea80000000800 */
[----:B------:R-:W-:Y:S04]  /*0680*/  LDS R32, [R22+0x140] ;  /* 0x0001400016207984 */ /* 0x000fe80000000800 */
[----:B------:R-:W-:Y:S04]  /*0690*/  LDS R33, [R22+0x180] ;  /* 0x0001800016217984 */ /* 0x000fe80000000800 */
[----:B------:R-:W-:Y:S01]  /*06a0*/  LDS R36, [R22+0x3c0] ;  /* 0x0003c00016247984 */ /* 0x000fe20000000800 */
[----:B0-----:R-:W-:-:S03]  /*06b0*/  FFMA R13, R8, R37, R13 ;  /* 0x00000025080d7223 */ /* 0x001fc6000000000d */
[----:B------:R-:W0:Y:S01]  /*06c0*/  LDS R8, [R22+0xc0] ;  /* 0x0000c00016087984 */ /* 0x000e220000000800 */
[----:B-1----:R-:W-:-:S03]  /*06d0*/  FFMA R34, R12, R9, R13 ;  /* 0x000000090c227223 */ /* 0x002fc6000000000d */
[----:B------:R-:W-:Y:S04]  /*06e0*/  LDS R9, [R22+0x100] ;  /* 0x0001000016097984 */ /* 0x000fe80000000800 */
[----:B------:R-:W1:Y:S01]  /*06f0*/  LDS.128 R12, [R7+0x10] ;  /* 0x00001000070c7984 */ /* 0x000e620000000c00 */
[----:B--2---:R-:W-:-:S04]  /*0700*/  FFMA R31, R31, R10, R34 ;  /* 0x0000000a1f1f7223 */ /* 0x004fc80000000022 */
[----:B0-----:R-:W-:Y:S02]  /*0710*/  FFMA R11, R8, R11, R31 ;  /* 0x0000000b080b7223 */ /* 0x001fe4000000001f */
[----:B------:R-:W-:Y:S02]  /*0720*/  LDS R31, [R22+0x240] ;  /* 0x00024000161f7984 */ /* 0x000fe40000000800 */
[----:B-1----:R-:W-:Y:S02]  /*0730*/  FFMA R9, R12, R9, R11 ;  /* 0x000000090c097223 */ /* 0x002fe4000000000b */
[----:B------:R-:W0:Y:S02]  /*0740*/  LDS R12, [R22+0x1c0] ;  /* 0x0001c000160c7984 */ /* 0x000e240000000800 */
[----:B------:R-:W-:Y:S02]  /*0750*/  FFMA R32, R32, R13, R9 ;  /* 0x0000000d20207223 */ /* 0x000fe40000000009 */
[----:B------:R-:W-:Y:S04]  /*0760*/  LDS R13, [R22+0x200] ;  /* 0x00020000160d7984 */ /* 0x000fe80000000800 */
[----:B------:R-:W1:Y:S01]  /*0770*/  LDS.128 R8, [R7+0x20] ;  /* 0x0000200007087984 */ /* 0x000e620000000c00 */
[----:B------:R-:W-:-:S03]  /*0780*/  FFMA R33, R33, R14, R32 ;  /* 0x0000000e21217223 */ /* 0x000fc60000000020 */
[----:B------:R-:W2:Y:S04]  /*0790*/  LDS R32, [R22+0x280] ;  /* 0x0002800016207984 */ /* 0x000ea80000000800 */
[----:B------:R-:W3:Y:S01]  /*07a0*/  LDS R14, [R22+0x2c0] ;  /* 0x0002c000160e7984 */ /* 0x000ee20000000800 */
[----:B0-----:R-:W-:-:S04]  /*07b0*/  FFMA R15, R12, R15, R33 ;  /* 0x0000000f0c0f7223 */ /* 0x001fc80000000021 */
[----:B-1----:R-:W-:-:S04]  /*07c0*/  FFMA R8, R8, R13, R15 ;  /* 0x0000000d08087223 */ /* 0x002fc8000000000f */
[----:B------:R-:W-:Y:S02]  /*07d0*/  FFMA R9, R31, R9, R8 ;  /* 0x000000091f097223 */ /* 0x000fe40000000008 */
[----:B------:R-:W-:Y:S02]  /*07e0*/  LDS R8, [R22+0x340] ;  /* 0x0003400016087984 */ /* 0x000fe40000000800 */
[----:B--2---:R-:W-:Y:S02]  /*07f0*/  FFMA R13, R32, R10, R9 ;  /* 0x0000000a200d7223 */ /* 0x004fe40000000009 */
[----:B------:R-:W-:Y:S02]  /*0800*/  LDS R9, [R22+0x300] ;  /* 0x0003000016097984 */ /* 0x000fe40000000800 */
[----:B---3--:R-:W-:Y:S02]  /*0810*/  FFMA R11, R14, R11, R13 ;  /* 0x0000000b0e0b7223 */ /* 0x008fe4000000000d */
[----:B------:R-:W-:Y:S04]  /*0820*/  LDS R31, [R22+0x380] ;  /* 0x00038000161f7984 */ /* 0x000fe80000000800 */
[----:B------:R-:W0:Y:S01]  /*0830*/  LDS.128 R12, [R7+0x30] ;  /* 0x00003000070c7984 */ /* 0x000e220000000c00 */
[----:B------:R-:W-:Y:S01]  /*0840*/  IMAD.WIDE.U32 R32, R25, 0x4, R18 ;  /* 0x0000000419207825 */ /* 0x000fe200078e0012 */
[----:B------:R-:W-:Y:S03]  /*0850*/  BAR.SYNC.DEFER_BLOCKING 0x0 ;  /* 0x0000000000007b1d */ /* 0x000fe60000010000 */
[----:B------:R-:W-:-:S03]  /*0860*/  IMAD.WIDE.U32 R34, R28, 0x4, R16 ;  /* 0x000000041c227825 */ /* 0x000fc600078e0010 */
[----:B------:R-:W2:Y:S04]  /*0870*/  LDG.E R32, desc[UR8][R32.64] ;  /* 0x0000000820207981 */ /* 0x000ea8000c1e1900 */
[----:B------:R-:W3:Y:S01]  /*0880*/  LDG.E R35, desc[UR8][R34.64] ;  /* 0x0000000822237981 */ /* 0x000ee2000c1e1900 */
[----:B0-----:R-:W-:-:S04]  /*0890*/  FFMA R9, R12, R9, R11 ;  /* 0x000000090c097223 */ /* 0x001fc8000000000b */
[----:B------:R-:W-:-:S04]  /*08a0*/  FFMA R13, R8, R13, R9 ;  /* 0x0000000d080d7223 */ /* 0x000fc80000000009 */
[----:B------:R-:W-:-:S04]  /*08b0*/  FFMA R13, R31, R14, R13 ;  /* 0x0000000e1f0d7223 */ /* 0x000fc8000000000d */
[----:B------:R-:W-:Y:S01]  /*08c0*/  FFMA R13, R36, R15, R13 ;  /* 0x0000000f240d7223 */ /* 0x000fe2000000000d */
[----:B------:R-:W-:Y:S01]  /*08d0*/  IMAD.WIDE.U32 R16, R30, 0x4, R16 ;  /* 0x000000041e107825 */ /* 0x000fe200078e0010 */
[----:B--2---:R-:W-:Y:S04]  /*08e0*/  STS [R23], R32 ;  /* 0x0000002017007388 */ /* 0x004fe80000000800 */
[----:B---3--:R-:W-:Y:S01]  /*08f0*/  STS [R20], R35 ;  /* 0x0000002314007388 */ /* 0x008fe20000000800 */
[----:B------:R-:W-:Y:S06]  /*0900*/  BAR.SYNC.DEFER_BLOCKING 0x0 ;  /* 0x0000000000007b1d */ /* 0x000fec0000010000 */
[----:B------:R-:W-:Y:S04]  /*0910*/  LDS R37, [R22] ;  /* 0x0000000016257984 */ /* 0x000fe80000000800 */
[----:B------:R-:W0:Y:S04]  /*0920*/  LDS.128 R8, [R7] ;  /* 0x0000000007087984 */ /* 0x000e280000000c00 */
[----:B------:R-:W1:Y:S04]  /*0930*/  LDS R12, [R22+0x40] ;  /* 0x00004000160c7984 */ /* 0x000e680000000800 */
[----:B------:R-:W2:Y:S04]  /*0940*/  LDS R31, [R22+0x80] ;  /* 0x00008000161f7984 */ /* 0x000ea80000000800 */
[----:B------:R-:W3:Y:S04]  /*0950*/  LDS R33, [R22+0xc0] ;  /* 0x0000c00016217984 */ /* 0x000ee80000000800 */
[----:B------:R-:W-:Y:S01]  /*0960*/  LDS R35, [R22+0x300] ;  /* 0x0003000016237984 */ /* 0x000fe20000000800 */
[----:B0-----:R-:W-:-:S03]  /*0970*/  FFMA R13, R8, R37, R13 ;  /* 0x00000025080d7223 */ /* 0x001fc6000000000d */
[----:B------:R-:W-:Y:S01]  /*0980*/  LDS R8, [R22+0x140] ;  /* 0x0001400016087984 */ /* 0x000fe20000000800 */
[----:B-1----:R-:W-:-:S03]  /*0990*/  FFMA R32, R12, R9, R13 ;  /* 0x000000090c207223 */ /* 0x002fc6000000000d */
[----:B------:R-:W-:Y:S04]  /*09a0*/  LDS R9, [R22+0x100] ;  /* 0x0001000016097984 */ /* 0x000fe80000000800 */
[----:B------:R-:W0:Y:S01]  /*09b0*/  LDS.128 R12, [R7+0x10] ;  /* 0x00001000070c7984 */ /* 0x000e220000000c00 */
[----:B--2---:R-:W-:-:S03]  /*09c0*/  FFMA R10, R31, R10, R32 ;  /* 0x0000000a1f0a7223 */ /* 0x004fc60000000020 */
[----:B------:R-:W1:Y:S01]  /*09d0*/  LDS R31, [R22+0x180] ;  /* 0x00018000161f7984 */ /* 0x000e620000000800 */
[----:B---3--:R-:W-:-:S03]  /*09e0*/  FFMA R11, R33, R11, R10 ;  /* 0x0000000b210b7223 */ /* 0x008fc6000000000a */
[----:B------:R-:W-:Y:S04]  /*09f0*/  LDS R33, [R22+0x200] ;  /* 0x0002000016217984 */ /* 0x000fe80000000800 */
[----:B------:R-:W-:Y:S01]  /*0a00*/  LDS R32, [R22+0x240] ;  /* 0x0002400016207984 */ /* 0x000fe20000000800 */
[----:B0-----:R-:W-:-:S03]  /*0a10*/  FFMA R9, R12, R9, R11 ;  /* 0x000000090c097223 */ /* 0x001fc6000000000b */
[----:B------:R-:W0:Y:S01]  /*0a20*/  LDS R12, [R22+0x1c0] ;  /* 0x0001c000160c7984 */ /* 0x000e220000000800 */
[----:B------:R-:W-:-:S03]  /*0a30*/  FFMA R34, R8, R13, R9 ;  /* 0x0000000d08227223 */ /* 0x000fc60000000009 */
[----:B------:R-:W2:Y:S04]  /*0a40*/  LDS.128 R8, [R7+0x20] ;  /* 0x0000200007087984 */ /* 0x000ea80000000c00 */
[----:B------:R-:W3:Y:S01]  /*0a50*/  LDS R13, [R22+0x280] ;  /* 0x00028000160d7984 */ /* 0x000ee20000000800 */
[----:B-1----:R-:W-:-:S03]  /*0a60*/  FFMA R31, R31, R14, R34 ;  /* 0x0000000e1f1f7223 */ /* 0x002fc60000000022 */
[----:B------:R-:W-:Y:S01]  /*0a70*/  LDS R34, [R22+0x340] ;  /* 0x0003400016227984 */ /* 0x000fe20000000800 */
[----:B0-----:R-:W-:-:S04]  /*0a80*/  FFMA R15, R12, R15, R31 ;  /* 0x0000000f0c0f7223 */ /* 0x001fc8000000001f */
[----:B--2---:R-:W-:Y:S01]  /*0a90*/  FFMA R33, R8, R33, R15 ;  /* 0x0000002108217223 */ /* 0x004fe2000000000f */
[----:B------:R-:W-:-:S03]  /*0aa0*/  IADD3 R15, PT, PT, R25, 0x10, RZ ;  /* 0x00000010190f7810 */ /* 0x000fc60007ffe0ff */
[----:B------:R-:W-:Y:S02]  /*0ab0*/  FFMA R32, R32, R9, R33 ;  /* 0x0000000920207223 */ /* 0x000fe40000000021 */
[----:B------:R-:W-:Y:S01]  /*0ac0*/  IMAD.WIDE.U32 R18, R15, 0x4, R18 ;  /* 0x000000040f127825 */ /* 0x000fe200078e0012 */
[----:B------:R-:W0:Y:S03]  /*0ad0*/  LDS R9, [R22+0x2c0] ;  /* 0x0002c00016097984 */ /* 0x000e260000000800 */
[----:B---3--:R-:W-:Y:S01]  /*0ae0*/  FFMA R10, R13, R10, R32 ;  /* 0x0000000a0d0a7223 */ /* 0x008fe20000000020 */
[----:B------:R-:W-:Y:S04]  /*0af0*/  LDS R33, [R22+0x380] ;  /* 0x0003800016217984 */ /* 0x000fe80000000800 */
[----:B------:R-:W-:Y:S04]  /*0b00*/  LDS R32, [R22+0x3c0] ;  /* 0x0003c00016207984 */ /* 0x000fe80000000800 */
[----:B------:R-:W1:Y:S01]  /*0b10*/  LDS.128 R12, [R7+0x30] ;  /* 0x00003000070c7984 */ /* 0x000e620000000c00 */
[----:B------:R-:W-:Y:S06]  /*0b20*/  BAR.SYNC.DEFER_BLOCKING 0x0 ;  /* 0x0000000000007b1d */ /* 0x000fec0000010000 */
[----:B------:R-:W2:Y:S04]  /*0b30*/  LDG.E R18, desc[UR8][R18.64] ;  /* 0x0000000812127981 */ /* 0x000ea8000c1e1900 */
[----:B------:R0:W3:Y:S02]  /*0b40*/  LDG.E R16, desc[UR8][R16.64] ;  /* 0x0000000810107981 */ /* 0x0000e4000c1e1900 */
[----:B0-----:R-:W-:-:S04]  /*0b50*/  FFMA R17, R9, R11, R10 ;  /* 0x0000000b09117223 */ /* 0x001fc8000000000a */
[----:B-1----:R-:W-:-:S04]  /*0b60*/  FFMA R35, R12, R35, R17 ;  /* 0x000000230c237223 */ /* 0x002fc80000000011 */
[----:B------:R-:W-:-:S04]  /*0b70*/  FFMA R34, R34, R13, R35 ;  /* 0x0000000d22227223 */ /* 0x000fc80000000023 */
[----:B------:R-:W-:-:S04]  /*0b80*/  FFMA R33, R33, R14, R34 ;  /* 0x0000000e21217223 */ /* 0x000fc80000000022 */
[----:B------:R-:W-:Y:S01]  /*0b90*/  FFMA R17, R32, R15, R33 ;  /* 0x0000000f20117223 */ /* 0x000fe20000000021 */
[----:B------:R-:W-:-:S04]  /*0ba0*/  IADD3 R27, PT, PT, R27, 0x4, RZ ;  /* 0x000000041b1b7810 */ /* 0x000fc80007ffe0ff */
[----:B------:R-:W-:Y:S02]  /*0bb0*/  ISETP.NE.AND P0, PT, R27, RZ, PT ;  /* 0x000000ff1b00720c */ /* 0x000fe40003f05270 */
[----:B------:R-:W-:Y:S02]  /*0bc0*/  IADD3 R25, PT, PT, R25, 0x40, RZ ;  /* 0x0000004019197810 */ /* 0x000fe40007ffe0ff */
[C---:B------:R-:W-:Y:S02]  /*0bd0*/  LEA R30, R5.reuse, R30, 0x6 ;  /* 0x0000001e051e7211 */ /* 0x040fe400078e30ff */
[C---:B------:R-:W-:Y:S02]  /*0be0*/  LEA R28, R5.reuse, R28, 0x6 ;  /* 0x0000001c051c7211 */ /* 0x040fe400078e30ff */
[C---:B------:R-:W-:Y:S02]  /*0bf0*/  LEA R26, R5.reuse, R26, 0x6 ;  /* 0x0000001a051a7211 */ /* 0x040fe400078e30ff */
[----:B------:R-:W-:Y:S01]  /*0c00*/  LEA R24, R5, R24, 0x6 ;  /* 0x0000001805187211 */ /* 0x000fe200078e30ff */
        /* <DEDUP_REMOVED lines=8> */
[----:B------:R-:W-:Y:S04]  /*0c90*/  LDS R33, [R22+0x100] ;  /* 0x0001000016217984 */ /* 0x000fe80000000800 */
[----:B------:R-:W4:Y:S04]  /*0ca0*/  LDS.128 R12, [R7+0x10] ;  /* 0x00001000070c7984 */ /* 0x000f280000000c00 */
[----:B------:R-:W5:Y:S04]  /*0cb0*/  LDS R32, [R22+0x140] ;  /* 0x0001400016207984 */ /* 0x000f680000000800 */
[----:B------:R-:W5:Y:S01]  /*0cc0*/  LDS R35, [R22+0x180] ;  /* 0x0001800016237984 */ /* 0x000f620000000800 */
[----:B0-----:R-:W-:-:S03]  /*0cd0*/  FFMA R17, R8, R31, R17 ;  /* 0x0000001f08117223 */ /* 0x001fc60000000011 */
[----:B------:R-:W0:Y:S01]  /*0ce0*/  LDS R8, [R22+0x1c0] ;  /* 0x0001c00016087984 */ /* 0x000e220000000800 */
[----:B-1----:R-:W-:-:S03]  /*0cf0*/  FFMA R36, R36, R9, R17 ;  /* 0x0000000924247223 */ /* 0x002fc60000000011 */
[----:B------:R-:W-:Y:S04]  /*0d00*/  LDS R31, [R22+0x200] ;  /* 0x00020000161f7984 */ /* 0x000fe80000000800 */
[----:B------:R-:W1:Y:S01]  /*0d10*/  LDS.128 R16, [R7+0x20] ;  /* 0x0000200007107984 */ /* 0x000e620000000c00 */
[----:B--2---:R-:W-:-:S04]  /*0d20*/  FFMA R37, R37, R10, R36 ;  /* 0x0000000a25257223 */ /* 0x004fc80000000024 */
[----:B---3--:R-:W-:-:S04]  /*0d30*/  FFMA R11, R34, R11, R37 ;  /* 0x0000000b220b7223 */ /* 0x008fc80000000025 */
[----:B----4-:R-:W-:Y:S02]  /*0d40*/  FFMA R11, R12, R33, R11 ;  /* 0x000000210c0b7223 */ /* 0x010fe4000000000b */
[----:B------:R-:W2:Y:S02]  /*0d50*/  LDS R12, [R22+0x240] ;  /* 0x00024000160c7984 */ /* 0x000ea40000000800 */
[----:B-----5:R-:W-:Y:S02]  /*0d60*/  FFMA R32, R32, R13, R11 ;  /* 0x0000000d20207223 */ /* 0x020fe4000000000b */
[----:B------:R-:W3:Y:S02]  /*0d70*/  LDS R13, [R22+0x280] ;  /* 0x00028000160d7984 */ /* 0x000ee40000000800 */
[----:B------:R-:W-:Y:S02]  /*0d80*/  FFMA R35, R35, R14, R32 ;  /* 0x0000000e23237223 */ /* 0x000fe40000000020 */
[----:B------:R-:W4:Y:S04]  /*0d90*/  LDS R14, [R22+0x2c0] ;  /* 0x0002c000160e7984 */ /* 0x000f280000000800 */
[----:B------:R-:W-:Y:S01]  /*0da0*/  LDS R32, [R22+0x340] ;  /* 0x0003400016207984 */ /* 0x000fe20000000800 */
[----:B0-----:R-:W-:-:S03]  /*0db0*/  FFMA R35, R8, R15, R35 ;  /* 0x0000000f08237223 */ /* 0x001fc60000000023 */
[----:B------:R-:W-:Y:S04]  /*0dc0*/  LDS R15, [R22+0x300] ;  /* 0x00030000160f7984 */ /* 0x000fe80000000800 */
[----:B------:R-:W0:Y:S01]  /*0dd0*/  LDS.128 R8, [R7+0x30] ;  /* 0x0000300007087984 */ /* 0x000e220000000c00 */
[----:B-1----:R-:W-:-:S03]  /*0de0*/  FFMA R35, R16, R31, R35 ;  /* 0x0000001f10237223 */ /* 0x002fc60000000023 */
[----:B------:R-:W1:Y:S04]  /*0df0*/  LDS R31, [R22+0x380] ;  /* 0x00038000161f7984 */ /* 0x000e680000000800 */
[----:B------:R-:W5:Y:S01]  /*0e00*/  LDS R16, [R22+0x3c0] ;  /* 0x0003c00016107984 */ /* 0x000f620000000800 */
[----:B--2---:R-:W-:-:S04]  /*0e10*/  FFMA R12, R12, R17, R35 ;  /* 0x000000110c0c7223 */ /* 0x004fc80000000023 */
[----:B---3--:R-:W-:-:S04]  /*0e20*/  FFMA R13, R13, R18, R12 ;  /* 0x000000120d0d7223 */ /* 0x008fc8000000000c */
[----:B----4-:R-:W-:-:S04]  /*0e30*/  FFMA R13, R14, R19, R13 ;  /* 0x000000130e0d7223 */ /* 0x010fc8000000000d */
[----:B0-----:R-:W-:-:S04]  /*0e40*/  FFMA R13, R8, R15, R13 ;  /* 0x0000000f080d7223 */ /* 0x001fc8000000000d */
[----:B------:R-:W-:-:S04]  /*0e50*/  FFMA R32, R32, R9, R13 ;  /* 0x0000000920207223 */ /* 0x000fc8000000000d */
[----:B-1----:R-:W-:-:S04]  /*0e60*/  FFMA R31, R31, R10, R32 ;  /* 0x0000000a1f1f7223 */ /* 0x002fc80000000020 */
[----:B-----5:R-:W-:Y:S01]  /*0e70*/  FFMA R31, R16, R11, R31 ;  /* 0x0000000b101f7223 */ /* 0x020fe2000000001f */
[----:B------:R-:W-:Y:S06]  /*0e80*/  BAR.SYNC.DEFER_BLOCKING 0x0 ;  /* 0x0000000000007b1d */ /* 0x000fec0000010000 */
[----:B------:R-:W-:Y:S05]  /*0e90*/  @P0 BRA `(.L_x_2) ;  /* 0xfffffff4000c0947 */ /* 0x000fea000383ffff */
.L_x_1:
[----:B------:R-:W-:-:S13]  /*0ea0*/  LOP3.LUT P0, R8, R29, 0x3, RZ, 0xc0, !PT ;  /* 0x000000031d087812 */ /* 0x000fda000780c0ff */
[----:B------:R-:W-:Y:S05]  /*0eb0*/  @!P0 BRA `(.L_x_0) ;  /* 0x0000000800848947 */ /* 0x000fea0003800000 */
[----:B------:R-:W-:Y:S02]  /*0ec0*/  ISETP.NE.AND P0, PT, R8, 0x1, PT ;  /* 0x000000010800780c */ /* 0x000fe40003f05270 */
[----:B------:R-:W-:-:S04]  /*0ed0*/  LOP3.LUT R29, R29, 0x1, RZ, 0xc0, !PT ;  /* 0x000000011d1d7812 */ /* 0x000fc800078ec0ff */
[----:B------:R-:W-:-:S07]  /*0ee0*/  ISETP.NE.U32.AND P1, PT, R29, 0x1, PT ;  /* 0x000000011d00780c */ /* 0x000fce0003f25070 */
[----:B------:R-:W-:Y:S06]  /*0ef0*/  @!P0 BRA `(.L_x_3) ;  /* 0x0000000400988947 */ /* 0x000fec0003800000 */
[----:B------:R-:W0:Y:S01]  /*0f00*/  LDC.64 R16, c[0x0][0x380] ;  /* 0x0000e000ff107b82 */ /* 0x000e220000000a00 */
[C---:B------:R-:W-:Y:S02]  /*0f10*/  LEA R18, R0.reuse, R3, 0x4 ;  /* 0x0000000300127211 */ /* 0x040fe400078e20ff */
[----:B------:R-:W-:-:S03]  /*0f20*/  LEA R19, R0, R21, 0x4 ;  /* 0x0000001500137211 */ /* 0x000fc600078e20ff */
[----:B------:R-:W-:Y:S02]  /*0f30*/  IMAD R13, R18, R5, R4 ;  /* 0x00000005120d7224 */ /* 0x000fe400078e0204 */
[----:B------:R-:W1:Y:S01]  /*0f40*/  LDC.64 R32, c[0x0][0x388] ;  /* 0x0000e200ff207b82 */ /* 0x000e620000000a00 */
[----:B0-----:R-:W-:-:S05]  /*0f50*/  IMAD.WIDE.U32 R8, R19, 0x4, R16 ;  /* 0x0000000413087825 */ /* 0x001fca00078e0010 */
[----:B------:R-:W2:Y:S01]  /*0f60*/  LDG.E R23, desc[UR8][R8.64] ;  /* 0x0000000808177981 */ /* 0x000ea2000c1e1900 */
[----:B-1----:R-:W-:-:S05]  /*0f70*/  IMAD.WIDE.U32 R12, R13, 0x4, R32 ;  /* 0x000000040d0c7825 */ /* 0x002fca00078e0020 */
[----:B------:R-:W3:Y:S01]  /*0f80*/  LDG.E R22, desc[UR8][R12.64] ;  /* 0x000000080c167981 */ /* 0x000ee2000c1e1900 */
[----:B------:R-:W-:-:S04]  /*0f90*/  UIADD3 UR5, UPT, UPT, UR4, 0x400, URZ ;  /* 0x0000040004057890 */ /* 0x000fc8000fffe0ff */
[----:B------:R-:W-:Y:S01]  /*0fa0*/  ULEA UR5, UR6, UR5, 0x18 ;  /* 0x0000000506057291 */ /* 0x000fe2000f8ec0ff */
[----:B------:R-:W-:-:S05]  /*0fb0*/  LEA R30, R2, R7, 0x2 ;  /* 0x00000007021e7211 */ /* 0x000fca00078e10ff */
[----:B------:R-:W-:-:S04]  /*0fc0*/  LEA R20, R2, UR5, 0x2 ;  /* 0x0000000502147c11 */ /* 0x000fc8000f8e10ff */
[----:B------:R-:W-:Y:S02]  /*0fd0*/  LEA R25, R3, R20, 0x6 ;  /* 0x0000001403197211 */ /* 0x000fe400078e30ff */
[----:B------:R-:W-:Y:S01]  /*0fe0*/  IADD3 R18, PT, PT, R18, 0x10, RZ ;  /* 0x0000001012127810 */ /* 0x000fe20007ffe0ff */
        /* <DEDUP_REMOVED lines=11> */
[----:B------:R-:W5:Y:S04]  /*10a0*/  LDS R23, [R20+0x180] ;  /* 0x0001800014177984 */ /* 0x000f680000000800 */
[----:B------:R-:W5:Y:S04]  /*10b0*/  LDS R22, [R20+0x1c0] ;  /* 0x0001c00014167984 */ /* 0x000f680000000800 */
[----:B------:R-:W-:Y:S01]  /*10c0*/  LDS R36, [R20+0x200] ;  /* 0x0002000014247984 */ /* 0x000fe20000000800 */
[----:B0-----:R-:W-:-:S03]  /*10d0*/  FFMA R8, R8, R26, R31 ;  /* 0x0000001a08087223 */ /* 0x001fc6000000001f */
[----:B------:R-:W-:Y:S01]  /*10e0*/  LDS R34, [R20+0x2c0] ;  /* 0x0002c00014227984 */ /* 0x000fe20000000800 */
[----:B-1----:R-:W-:-:S03]  /*10f0*/  FFMA R9, R29, R9, R8 ;  /* 0x000000091d097223 */ /* 0x002fc60000000008 */
[----:B------:R-:W-:Y:S01]  /*1100*/  LDS R31, [R20+0x380] ;  /* 0x00038000141f7984 */ /* 0x000fe20000000800 */
[----:B--2---:R-:W-:-:S03]  /*1110*/  FFMA R10, R28, R10, R9 ;  /* 0x0000000a1c0a7223 */ /* 0x004fc60000000009 */
[----:B------:R-:W-:Y:S01]  /*1120*/  LDS R29, [R20+0x300] ;  /* 0x00030000141d7984 */ /* 0x000fe20000000800 */
[----:B---3--:R-:W-:Y:S01]  /*1130*/  FFMA R11, R35, R11, R10 ;  /* 0x0000000b230b7223 */ /* 0x008fe2000000000a */
[----:B------:R-:W-:Y:S02]  /*1140*/  IMAD R9, R18, R5, R4 ;  /* 0x0000000512097224 */ /* 0x000fe400078e0204 */
[----:B------:R-:W-:Y:S04]  /*1150*/  LDS R28, [R20+0x240] ;  /* 0x00024000141c7984 */ /* 0x000fe80000000800 */
[----:B------:R-:W-:Y:S01]  /*1160*/  LDS R35, [R20+0x280] ;  /* 0x0002800014237984 */ /* 0x000fe20000000800 */
[----:B----4-:R-:W-:-:S03]  /*1170*/  FFMA R11, R12, R27, R11 ;  /* 0x0000001b0c0b7223 */ /* 0x010fc6000000000b */
[----:B------:R-:W-:Y:S01]  /*1180*/  LDS R26, [R20+0x3c0] ;  /* 0x0003c000141a7984 */ /* 0x000fe20000000800 */
[----:B-----5:R-:W-:Y:S01]  /*1190*/  FFMA R24, R24, R13, R11 ;  /* 0x0000000d18187223 */ /* 0x020fe2000000000b */
[----:B------:R-:W-:Y:S01]  /*11a0*/  IADD3 R13, PT, PT, R19, 0x10, RZ ;  /* 0x00000010130d7810 */ /* 0x000fe20007ffe0ff */
[----:B------:R-:W-:-:S04]  /*11b0*/  IMAD.WIDE.U32 R32, R9, 0x4, R32 ;  /* 0x0000000409207825 */ /* 0x000fc800078e0020 */
[----:B------:R-:W-:Y:S01]  /*11c0*/  FFMA R23, R23, R14, R24 ;  /* 0x0000000e17177223 */ /* 0x000fe20000000018 */
[----:B------:R-:W0:Y:S01]  /*11d0*/  LDS.128 R8, [R7+0x20] ;  /* 0x0000200007087984 */ /* 0x000e220000000c00 */
[----:B------:R-:W-:-:S03]  /*11e0*/  IMAD.WIDE.U32 R12, R13, 0x4, R16 ;  /* 0x000000040d0c7825 */ /* 0x000fc600078e0010 */
[----:B------:R-:W-:Y:S04]  /*11f0*/  LDS R24, [R20+0x340] ;  /* 0x0003400014187984 */ /* 0x000fe80000000800 */
[----:B------:R-:W1:Y:S01]  /*1200*/  LDS.128 R16, [R7+0x30] ;  /* 0x0000300007107984 */ /* 0x000e620000000c00 */
[----:B------:R-:W-:Y:S06]  /*1210*/  BAR.SYNC.DEFER_BLOCKING 0x0 ;  /* 0x0000000000007b1d */ /* 0x000fec0000010000 */
[----:B------:R-:W2:Y:S04]  /*1220*/  LDG.E R13, desc[UR8][R12.64] ;  /* 0x000000080c0d7981 */ /* 0x000ea8000c1e1900 */
[----:B------:R3:W4:Y:S01]  /*1230*/  LDG.E R32, desc[UR8][R32.64] ;  /* 0x0000000820207981 */ /* 0x000722000c1e1900 */
[----:B------:R-:W-:-:S04]  /*1240*/  FFMA R27, R22, R15, R23 ;  /* 0x0000000f161b7223 */ /* 0x000fc80000000017 */
[----:B0-----:R-:W-:-:S04]  /*1250*/  FFMA R37, R8, R36, R27 ;  /* 0x0000002408257223 */ /* 0x001fc8000000001b */
[----:B------:R-:W-:-:S04]  /*1260*/  FFMA R8, R28, R9, R37 ;  /* 0x000000091c087223 */ /* 0x000fc80000000025 */
[----:B------:R-:W-:-:S04]  /*1270*/  FFMA R35, R35, R10, R8 ;  /* 0x0000000a23237223 */ /* 0x000fc80000000008 */
[----:B------:R-:W-:-:S04]  /*1280*/  FFMA R35, R34, R11, R35 ;  /* 0x0000000b22237223 */ /* 0x000fc80000000023 */
[----:B-1----:R-:W-:-:S04]  /*1290*/  FFMA R29, R16, R29, R35 ;  /* 0x0000001d101d7223 */ /* 0x002fc80000000023 */
[----:B------:R-:W-:-:S04]  /*12a0*/  FFMA R24, R24, R17, R29 ;  /* 0x0000001118187223 */ /* 0x000fc8000000001d */
[----:B------:R-:W-:-:S04]  /*12b0*/  FFMA R31, R31, R18, R24 ;  /* 0x000000121f1f7223 */ /* 0x000fc80000000018 */
[----:B---3--:R-:W-:Y:S01]  /*12c0*/  FFMA R33, R26, R19, R31 ;  /* 0x000000131a217223 */ /* 0x008fe2000000001f */
[----:B------:R-:W-:Y:S01]  /*12d0*/  IADD3 R0, PT, PT, R0, 0x2, RZ ;  /* 0x0000000200007810 */ /* 0x000fe20007ffe0ff */
[----:B--2---:R-:W-:Y:S04]  /*12e0*/  STS [R30], R13 ;  /* 0x0000000d1e007388 */ /* 0x004fe80000000800 */
[----:B----4-:R-:W-:Y:S01]  /*12f0*/  STS [R25], R32 ;  /* 0x0000002019007388 */ /* 0x010fe20000000800 */
        /* <DEDUP_REMOVED lines=11> */
[----:B------:R-:W-:Y:S04]  /*13b0*/  LDS R31, [R20+0x200] ;  /* 0x00020000141f7984 */ /* 0x000fe80000000800 */
[----:B------:R-:W5:Y:S01]  /*13c0*/  LDS.128 R16, [R7+0x20] ;  /* 0x0000200007107984 */ /* 0x000f620000000c00 */
[----:B0-----:R-:W-:-:S03]  /*13d0*/  FFMA R23, R12, R23, R33 ;  /* 0x000000170c177223 */ /* 0x001fc60000000021 */
[----:B------:R-:W0:Y:S01]  /*13e0*/  LDS R26, [R20+0x240] ;  /* 0x00024000141a7984 */ /* 0x000e220000000800 */
[----:B-1----:R-:W-:-:S03]  /*13f0*/  FFMA R22, R22, R13, R23 ;  /* 0x0000000d16167223 */ /* 0x002fc60000000017 */
[----:B------:R-:W1:Y:S01]  /*1400*/  LDS R23, [R20+0x280] ;  /* 0x0002800014177984 */ /* 0x000e620000000800 */
[----:B--2---:R-:W-:-:S03]  /*1410*/  FFMA R27, R27, R14, R22 ;  /* 0x0000000e1b1b7223 */ /* 0x004fc60000000016 */
[----:B------:R-:W2:Y:S01]  /*1420*/  LDS R22, [R20+0x2c0] ;  /* 0x0002c00014167984 */ /* 0x000ea20000000800 */
[----:B---3--:R-:W-:-:S03]  /*1430*/  FFMA R33, R28, R15, R27 ;  /* 0x0000000f1c217223 */ /* 0x008fc6000000001b */
[----:B------:R-:W-:Y:S04]  /*1440*/  LDS R27, [R20+0x300] ;  /* 0x00030000141b7984 */ /* 0x000fe80000000800 */
[----:B------:R-:W3:Y:S01]  /*1450*/  LDS.128 R12, [R7+0x30] ;  /* 0x00003000070c7984 */ /* 0x000ee20000000c00 */
[----:B----4-:R-:W-:-:S03]  /*1460*/  FFMA R33, R8, R25, R33 ;  /* 0x0000001908217223 */ /* 0x010fc60000000021 */
[----:B------:R-:W4:Y:S04]  /*1470*/  LDS R28, [R20+0x340] ;  /* 0x00034000141c7984 */ /* 0x000f280000000800 */
[----:B------:R-:W4:Y:S01]  /*1480*/  LDS R25, [R20+0x380] ;  /* 0x0003800014197984 */ /* 0x000f220000000800 */
[----:B-----5:R-:W-:-:S03]  /*1490*/  FFMA R30, R30, R9, R33 ;  /* 0x000000091e1e7223 */ /* 0x020fc60000000021 */
[----:B------:R-:W5:Y:S01]  /*14a0*/  LDS R8, [R20+0x3c0] ;  /* 0x0003c00014087984 */ /* 0x000f620000000800 */
[----:B------:R-:W-:-:S04]  /*14b0*/  FFMA R29, R29, R10, R30 ;  /* 0x0000000a1d1d7223 */ /* 0x000fc8000000001e */
[----:B------:R-:W-:-:S04]  /*14c0*/  FFMA R11, R24, R11, R29 ;  /* 0x0000000b180b7223 */ /* 0x000fc8000000001d */
[----:B------:R-:W-:-:S04]  /*14d0*/  FFMA R11, R16, R31, R11 ;  /* 0x0000001f100b7223 */ /* 0x000fc8000000000b */
[----:B0-----:R-:W-:-:S04]  /*14e0*/  FFMA R26, R26, R17, R11 ;  /* 0x000000111a1a7223 */ /* 0x001fc8000000000b */
[----:B-1----:R-:W-:-:S04]  /*14f0*/  FFMA R23, R23, R18, R26 ;  /* 0x0000001217177223 */ /* 0x002fc8000000001a */
[----:B--2---:R-:W-:-:S04]  /*1500*/  FFMA R19, R22, R19, R23 ;  /* 0x0000001316137223 */ /* 0x004fc80000000017 */
[----:B---3--:R-:W-:-:S04]  /*1510*/  FFMA R19, R12, R27, R19 ;  /* 0x0000001b0c137223 */ /* 0x008fc80000000013 */
[----:B----4-:R-:W-:-:S04]  /*1520*/  FFMA R28, R28, R13, R19 ;  /* 0x0000000d1c1c7223 */ /* 0x010fc80000000013 */
[----:B------:R-:W-:-:S04]  /*1530*/  FFMA R25, R25, R14, R28 ;  /* 0x0000000e19197223 */ /* 0x000fc8000000001c */
[----:B-----5:R-:W-:Y:S01]  /*1540*/  FFMA R31, R8, R15, R25 ;  /* 0x0000000f081f7223 */ /* 0x020fe20000000019 */
[----:B------:R-:W-:Y:S06]  /*1550*/  BAR.SYNC.DEFER_BLOCKING 0x0 ;  /* 0x0000000000007b1d */ /* 0x000fec0000010000 */
.L_x_3:
[----:B------:R-:W-:Y:S05]  /*1560*/  @P1 BRA `(.L_x_0) ;  /* 0x0000000000d81947 */ /* 0x000fea0003800000 */
[----:B------:R-:W0:Y:S01]  /*1570*/  LDC.64 R8, c[0x0][0x380] ;  /* 0x0000e000ff087b82 */ /* 0x000e220000000a00 */
[C---:B------:R-:W-:Y:S02]  /*1580*/  LEA R10, R0.reuse, R3, 0x4 ;  /* 0x00000003000a7211 */ /* 0x040fe400078e20ff */
[----:B------:R-:W-:-:S03]  /*1590*/  LEA R21, R0, R21, 0x4 ;  /* 0x0000001500157211 */ /* 0x000fc600078e20ff */
[----:B------:R-:W-:Y:S02]  /*15a0*/  IMAD R11, R10, R5, R4 ;  /* 0x000000050a0b7224 */ /* 0x000fe400078e0204 */
[----:B------:R-:W1:Y:S01]  /*15b0*/  LDC.64 R12, c[0x0][0x388] ;  /* 0x0000e200ff0c7b82 */ /* 0x000e620000000a00 */
[----:B0-----:R-:W-:-:S05]  /*15c0*/  IMAD.WIDE.U32 R8, R21, 0x4, R8 ;  /* 0x0000000415087825 */ /* 0x001fca00078e0008 */
[----:B------:R-:W2:Y:S01]  /*15d0*/  LDG.E R14, desc[UR8][R8.64] ;  /* 0x00000008080e7981 */ /* 0x000ea2000c1e1900 */
[----:B-1----:R-:W-:-:S06]  /*15e0*/  IMAD.WIDE.U32 R12, R11, 0x4, R12 ;  /* 0x000000040b0c7825 */ /* 0x002fcc00078e000c */
[----:B------:R-:W3:Y:S01]  /*15f0*/  LDG.E R12, desc[UR8][R12.64] ;  /* 0x000000080c0c7981 */ /* 0x000ee2000c1e1900 */
[----:B------:R-:W-:-:S04]  /*1600*/  UIADD3 UR4, UPT, UPT, UR4, 0x400, URZ ;  /* 0x0000040004047890 */ /* 0x000fc8000fffe0ff */
[----:B------:R-:W-:Y:S01]  /*1610*/  ULEA UR4, UR6, UR4, 0x18 ;  /* 0x0000000406047291 */ /* 0x000fe2000f8ec0ff */
[----:B------:R-:W-:-:S05]  /*1620*/  LEA R15, R2, R7, 0x2 ;  /* 0x00000007020f7211 */ /* 0x000fca00078e10ff */
[----:B------:R-:W-:-:S04]  /*1630*/  LEA R0, R2, UR4, 0x2 ;  /* 0x0000000402007c11 */ /* 0x000fc8000f8e10ff */
        /* <DEDUP_REMOVED lines=26> */
[----:B------:R-:W4:Y:S01]  /*17e0*/  LDS R10, [R0+0x340] ;  /* 0x00034000000a7984 */ /* 0x000f220000000800 */
[----:B-----5:R-:W-:-:S03]  /*17f0*/  FFMA R2, R2, R17, R3 ;  /* 0x0000001102027223 */ /* 0x020fc60000000003 */
[----:B------:R-:W5:Y:S04]  /*1800*/  LDS R16, [R0+0x380] ;  /* 0x0003800000107984 */ /* 0x000f680000000800 */
        /* <DEDUP_REMOVED lines=9> */
[----:B-----5:R-:W-:-:S04]  /*18a0*/  FFMA R16, R16, R30, R9 ;  /* 0x0000001e10107223 */ /* 0x020fc80000000009 */
[----:B------:R-:W-:Y:S01]  /*18b0*/  FFMA R31, R3, R31, R16 ;  /* 0x0000001f031f7223 */ /* 0x000fe20000000010 */
[----:B------:R-:W-:Y:S06]  /*18c0*/  BAR.SYNC.DEFER_BLOCKING 0x0 ;  /* 0x0000000000007b1d */ /* 0x000fec0000010000 */
.L_x_0:
[----:B------:R-:W0:Y:S01]  /*18d0*/  LDC.64 R2, c[0x0][0x390] ;  /* 0x0000e400ff027b82 */ /* 0x000e220000000a00 */
[----:B------:R-:W-:-:S04]  /*18e0*/  IMAD R5, R6, R5, R4 ;  /* 0x0000000506057224 */ /* 0x000fc800078e0204 */
[----:B0-----:R-:W-:-:S05]  /*18f0*/  IMAD.WIDE R2, R5, 0x4, R2 ;  /* 0x0000000405027825 */ /* 0x001fca00078e0202 */
[----:B------:R-:W-:Y:S01]  /*1900*/  STG.E desc[UR8][R2.64], R31 ;  /* 0x0000001f02007986 */ /* 0x000fe2000c101908 */
[----:B------:R-:W-:Y:S05]  /*1910*/  EXIT ;  /* 0x000000000000794d */ /* 0x000fea0003800000 */
.L_x_4:
[----:B------:R-:W-:-:S00]  /*1920*/  BRA `(.L_x_4) ;  /* 0xfffffffc00fc7947 */ /* 0x000fc0000383ffff */
[----:B------:R-:W-:-:S00]  /*1930*/  NOP ;  /* 0x0000000000007918 */ /* 0x000fc00000000000 */
        /* <DEDUP_REMOVED lines=12> */
.L_x_5:


//--------------------- .nv.shared._Z12matmulKernelPfS_S_i --------------------------
	.section	.nv.shared._Z12matmulKernelPfS_S_i,"aw",@nobits
	.sectionflags	@""
	.align	4
.nv.shared._Z12matmulKernelPfS_S_i:
	.zero		3072


//--------------------- .nv.shared.reserved.0     --------------------------
	.section	.nv.shared.reserved.0,"aw",@nobits
	.weak		__nv_reservedSMEM_offset_0_alias
	.size		__nv_reservedSMEM_offset_0_alias, 0, 64
	.other		__nv_reservedSMEM_offset_0_alias,@"STO_CUDA_RESERVED_SHARED STV_DEFAULT"
__nv_reservedSMEM_offset_0_alias:
	.zero		0
	.zero		64


//--------------------- .nv.constant0._Z12matmulKernelPfS_S_i --------------------------
	.section	.nv.constant0._Z12matmulKernelPfS_S_i,"a",@progbits
	.sectionflags	@""
	.align	4
.nv.constant0._Z12matmulKernelPfS_S_i:
	.zero		924


//--------------------- SYMBOLS --------------------------

	.type		.nv.reservedSmem.offset0,@object
	.size		.nv.reservedSmem.offset0,0x4
	.type		.nv.reservedSmem.cap,@object
	.size		.nv.reservedSmem.cap,0x4
